def attn_fwd(
    Q,
    K,
    V,
    Out,
    Lse,
    sm_scale,
    stride_qz,
    stride_qh,
    stride_qm,
    stride_qk,
    stride_kz,
    stride_kh,
    stride_kn,
    stride_kk,
    stride_vz,
    stride_vh,
    stride_vn,
    stride_vk,
    stride_oz,
    stride_oh,
    stride_om,
    stride_ok,
    seqlen_q,
    seqlen_k,
    BLOCK_M: tl.constexpr,
    BLOCK_N: tl.constexpr,
    HEAD_DIM: tl.constexpr,
    CAUSAL: tl.constexpr,
):
    start_m = tl.program_id(0)
    off_hz = tl.program_id(1)
    q_off = off_hz * stride_qh
    k_off = off_hz * stride_kh
    v_off = off_hz * stride_vh
    offs_m = start_m * BLOCK_M + tl.arange(0, BLOCK_M)
    offs_d = tl.arange(0, HEAD_DIM)
    offs_n = tl.arange(0, BLOCK_N)
    q_ptrs = Q + q_off + offs_m[:, None] * stride_qm + offs_d[None, :] * stride_qk
    k_ptrs = K + k_off + offs_d[:, None] * stride_kk + offs_n[None, :] * stride_kn
    v_ptrs = V + v_off + offs_n[:, None] * stride_vn + offs_d[None, :] * stride_vk
    m_i = tl.full([BLOCK_M], float("-inf"), dtype=tl.float32)
    l_i = tl.zeros([BLOCK_M], dtype=tl.float32) + 1.0
    acc = tl.zeros([BLOCK_M, HEAD_DIM], dtype=tl.float32)
    q = tl.load(q_ptrs)
    acc, l_i, m_i = _attn_fwd_inner(
        acc,
        l_i,
        m_i,
        q,
        k_ptrs,
        v_ptrs,
        sm_scale,
        stride_kn,
        stride_vn,
        start_m,
        seqlen_k,
        BLOCK_M,
        BLOCK_N,
        HEAD_DIM,
        CAUSAL,
    )
    acc = acc / l_i[:, None]
    lse = m_i + tl.math.log2(l_i) / 1.4426950408889634
    o_ptrs = (
        Out
        + off_hz * stride_oh
        + offs_m[:, None] * stride_om
        + offs_d[None, :] * stride_ok
    )
    tl.store(o_ptrs, acc.to(Out.dtype.element_ty))
    tl.store(Lse + off_hz * seqlen_q + offs_m, lse)

# config = {"BLOCK_M": 64, "BLOCK_N": 32, "HEAD_DIM": 32, "arch": "sm_100", "causal": true, "dtype": "fp16", "num_stages": 4, "num_warps": 8}
# arch = sm_100


// ===== COMPILED SASS (sm_100a) =====

	.target	sm_100a

	.elftype	@"ET_EXEC"


//--------------------- .note.nv.tkinfo           --------------------------
	.section	.note.nv.tkinfo,"",@"SHT_NOTE"
	.sectionflags	@"SHF_NOTE_NV_TKINFO"
	.tkinfo
        /*0018*/ 	.word	0x00000081
        /*0030*/ 	.string	""
        /*0030*/ 	.string	"ptxas-blackwell"
        /*0030*/ 	.string	"Cuda compilation tools, release 12.9, V12.9.86"
        /*0030*/ 	.string	"Build cuda_12.9.r12.9/compiler.36037853_0"
        /*0030*/ 	.string	"-v  -suppress-debug-info  -lineinfo  -arch sm_100a "



//--------------------- .note.nv.cuver            --------------------------
	.section	.note.nv.cuver,"",@"SHT_NOTE"
	.sectionflags	@"SHF_NOTE_NV_CUVER"
        /*0018*/ 	.short	0x0001
        /*001a*/ 	.short	0x0064
        /*001c*/ 	.short	0x0001
        /*001e*/ 	.short	0x0000
        /*0020*/ 	.short	0x0001
        /*0022*/ 	.short	0x0000


//--------------------- .nv.info                  --------------------------
	.section	.nv.info,"",@"SHT_CUDA_INFO"
	.align	4


	//----- nvinfo : EIATTR_REGCOUNT
	.align		4
        /*0000*/ 	.byte	0x04, 0x2f
        /*0002*/ 	.short	(.L_5 - .L_4)
	.align		4
.L_4:
        /*0004*/ 	.word	index@(attn_fwd)
        /*0008*/ 	.word	0x00000030


	//----- nvinfo : EIATTR_FRAME_SIZE
	.align		4
.L_5:
        /*000c*/ 	.byte	0x04, 0x11
        /*000e*/ 	.short	(.L_7 - .L_6)
	.align		4
.L_6:
        /*0010*/ 	.word	index@($__internal_2_$__cuda_sm10x_tcgen05_guardrail_trap_unallocated_columns_being_dealloced)
        /*0014*/ 	.word	0x00000000


	//----- nvinfo : EIATTR_FRAME_SIZE
	.align		4
.L_7:
        /*0018*/ 	.byte	0x04, 0x11
        /*001a*/ 	.short	(.L_9 - .L_8)
	.align		4
.L_8:
        /*001c*/ 	.word	index@($__internal_1_$__cuda_sm10x_tcgen05_guardrail_trap_phase_invalid_during_alloc)
        /*0020*/ 	.word	0x00000000


	//----- nvinfo : EIATTR_FRAME_SIZE
	.align		4
.L_9:
        /*0024*/ 	.byte	0x04, 0x11
        /*0026*/ 	.short	(.L_11 - .L_10)
	.align		4
.L_10:
        /*0028*/ 	.word	index@($__internal_0_$__cuda_sm10x_tcgen05_guardrail_trap_col_being_dealloced_not_returned_by_alloc)
        /*002c*/ 	.word	0x00000000


	//----- nvinfo : EIATTR_FRAME_SIZE
	.align		4
.L_11:
        /*0030*/ 	.byte	0x04, 0x11
        /*0032*/ 	.short	(.L_13 - .L_12)
	.align		4
.L_12:
        /*0034*/ 	.word	index@(attn_fwd)
        /*0038*/ 	.word	0x00000000


	//----- nvinfo : EIATTR_MIN_STACK_SIZE
	.align		4
.L_13:
        /*003c*/ 	.byte	0x04, 0x12
        /*003e*/ 	.short	(.L_15 - .L_14)
	.align		4
.L_14:
        /*0040*/ 	.word	index@(attn_fwd)
        /*0044*/ 	.word	0x00000000
.L_15:


//--------------------- .nv.info.attn_fwd         --------------------------
	.section	.nv.info.attn_fwd,"",@"SHT_CUDA_INFO"
	.sectionflags	@""
	.align	4


	//----- nvinfo : EIATTR_CUDA_API_VERSION
	.align		4
        /*0000*/ 	.byte	0x04, 0x37
        /*0002*/ 	.short	(.L_17 - .L_16)
.L_16:
        /*0004*/ 	.word	0x00000081


	//----- nvinfo : EIATTR_KPARAM_INFO
	.align		4
.L_17:
        /*0008*/ 	.byte	0x04, 0x17
        /*000a*/ 	.short	(.L_19 - .L_18)
.L_18:
        /*000c*/ 	.word	0x00000000
        /*0010*/ 	.short	0x0019
        /*0012*/ 	.short	0x0080
        /*0014*/ 	.byte	0x00, 0xf4, 0x21, 0x00


	//----- nvinfo : EIATTR_KPARAM_INFO
	.align		4
.L_19:
        /*0018*/ 	.byte	0x04, 0x17
        /*001a*/ 	.short	(.L_21 - .L_20)
.L_20:
        /*001c*/ 	.word	0x00000000
        /*0020*/ 	.short	0x0018
        /*0022*/ 	.short	0x0078
        /*0024*/ 	.byte	0x00, 0xf4, 0x21, 0x00


	//----- nvinfo : EIATTR_KPARAM_INFO
	.align		4
.L_21:
        /*0028*/ 	.byte	0x04, 0x17
        /*002a*/ 	.short	(.L_23 - .L_22)
.L_22:
        /*002c*/ 	.word	0x00000000
        /*0030*/ 	.short	0x0017
        /*0032*/ 	.short	0x0070
        /*0034*/ 	.byte	0x00, 0xf0, 0x11, 0x00


	//----- nvinfo : EIATTR_KPARAM_INFO
	.align		4
.L_23:
        /*0038*/ 	.byte	0x04, 0x17
        /*003a*/ 	.short	(.L_25 - .L_24)
.L_24:
        /*003c*/ 	.word	0x00000000
        /*0040*/ 	.short	0x0016
        /*0042*/ 	.short	0x006c
        /*0044*/ 	.byte	0x00, 0xf0, 0x11, 0x00


	//----- nvinfo : EIATTR_KPARAM_INFO
	.align		4
.L_25:
        /*0048*/ 	.byte	0x04, 0x17
        /*004a*/ 	.short	(.L_27 - .L_26)
.L_26:
        /*004c*/ 	.word	0x00000000
        /*0050*/ 	.short	0x0015
        /*0052*/ 	.short	0x0068
        /*0054*/ 	.byte	0x00, 0xf0, 0x11, 0x00


	//----- nvinfo : EIATTR_KPARAM_INFO
	.align		4
.L_27:
        /*0058*/ 	.byte	0x04, 0x17
        /*005a*/ 	.short	(.L_29 - .L_28)
.L_28:
        /*005c*/ 	.word	0x00000000
        /*0060*/ 	.short	0x0014
        /*0062*/ 	.short	0x0064
        /*0064*/ 	.byte	0x00, 0xf0, 0x11, 0x00


	//----- nvinfo : EIATTR_KPARAM_INFO
	.align		4
.L_29:
        /*0068*/ 	.byte	0x04, 0x17
        /*006a*/ 	.short	(.L_31 - .L_30)
.L_30:
        /*006c*/ 	.word	0x00000000
        /*0070*/ 	.short	0x0013
        /*0072*/ 	.short	0x0060
        /*0074*/ 	.byte	0x00, 0xf0, 0x11, 0x00


	//----- nvinfo : EIATTR_KPARAM_INFO
	.align		4
.L_31:
        /*0078*/ 	.byte	0x04, 0x17
        /*007a*/ 	.short	(.L_33 - .L_32)
.L_32:
        /*007c*/ 	.word	0x00000000
        /*0080*/ 	.short	0x0012
        /*0082*/ 	.short	0x005c
        /*0084*/ 	.byte	0x00, 0xf0, 0x11, 0x00


	//----- nvinfo : EIATTR_KPARAM_INFO
	.align		4
.L_33:
        /*0088*/ 	.byte	0x04, 0x17
        /*008a*/ 	.short	(.L_35 - .L_34)
.L_34:
        /*008c*/ 	.word	0x00000000
        /*0090*/ 	.short	0x0011
        /*0092*/ 	.short	0x0058
        /*0094*/ 	.byte	0x00, 0xf0, 0x11, 0x00


	//----- nvinfo : EIATTR_KPARAM_INFO
	.align		4
.L_35:
        /*0098*/ 	.byte	0x04, 0x17
        /*009a*/ 	.short	(.L_37 - .L_36)
.L_36:
        /*009c*/ 	.word	0x00000000
        /*00a0*/ 	.short	0x0010
        /*00a2*/ 	.short	0x0054
        /*00a4*/ 	.byte	0x00, 0xf0, 0x11, 0x00


	//----- nvinfo : EIATTR_KPARAM_INFO
	.align		4
.L_37:
        /*00a8*/ 	.byte	0x04, 0x17
        /*00aa*/ 	.short	(.L_39 - .L_38)
.L_38:
        /*00ac*/ 	.word	0x00000000
        /*00b0*/ 	.short	0x000f
        /*00b2*/ 	.short	0x0050
        /*00b4*/ 	.byte	0x00, 0xf0, 0x11, 0x00


	//----- nvinfo : EIATTR_KPARAM_INFO
	.align		4
.L_39:
        /*00b8*/ 	.byte	0x04, 0x17
        /*00ba*/ 	.short	(.L_41 - .L_40)
.L_40:
        /*00bc*/ 	.word	0x00000000
        /*00c0*/ 	.short	0x000e
        /*00c2*/ 	.short	0x004c
        /*00c4*/ 	.byte	0x00, 0xf0, 0x11, 0x00


	//----- nvinfo : EIATTR_KPARAM_INFO
	.align		4
.L_41:
        /*00c8*/ 	.byte	0x04, 0x17
        /*00ca*/ 	.short	(.L_43 - .L_42)
.L_42:
        /*00cc*/ 	.word	0x00000000
        /*00d0*/ 	.short	0x000d
        /*00d2*/ 	.short	0x0048
        /*00d4*/ 	.byte	0x00, 0xf0, 0x11, 0x00


	//----- nvinfo : EIATTR_KPARAM_INFO
	.align		4
.L_43:
        /*00d8*/ 	.byte	0x04, 0x17
        /*00da*/ 	.short	(.L_45 - .L_44)
.L_44:
        /*00dc*/ 	.word	0x00000000
        /*00e0*/ 	.short	0x000c
        /*00e2*/ 	.short	0x0044
        /*00e4*/ 	.byte	0x00, 0xf0, 0x11, 0x00


	//----- nvinfo : EIATTR_KPARAM_INFO
	.align		4
.L_45:
        /*00e8*/ 	.byte	0x04, 0x17
        /*00ea*/ 	.short	(.L_47 - .L_46)
.L_46:
        /*00ec*/ 	.word	0x00000000
        /*00f0*/ 	.short	0x000b
        /*00f2*/ 	.short	0x0040
        /*00f4*/ 	.byte	0x00, 0xf0, 0x11, 0x00


	//----- nvinfo : EIATTR_KPARAM_INFO
	.align		4
.L_47:
        /*00f8*/ 	.byte	0x04, 0x17
        /*00fa*/ 	.short	(.L_49 - .L_48)
.L_48:
        /*00fc*/ 	.word	0x00000000
        /*0100*/ 	.short	0x000a
        /*0102*/ 	.short	0x003c
        /*0104*/ 	.byte	0x00, 0xf0, 0x11, 0x00


	//----- nvinfo : EIATTR_KPARAM_INFO
	.align		4
.L_49:
        /*0108*/ 	.byte	0x04, 0x17
        /*010a*/ 	.short	(.L_51 - .L_50)
.L_50:
        /*010c*/ 	.word	0x00000000
        /*0110*/ 	.short	0x0009
        /*0112*/ 	.short	0x0038
        /*0114*/ 	.byte	0x00, 0xf0, 0x11, 0x00


	//----- nvinfo : EIATTR_KPARAM_INFO
	.align		4
.L_51:
        /*0118*/ 	.byte	0x04, 0x17
        /*011a*/ 	.short	(.L_53 - .L_52)
.L_52:
        /*011c*/ 	.word	0x00000000
        /*0120*/ 	.short	0x0008
        /*0122*/ 	.short	0x0034
        /*0124*/ 	.byte	0x00, 0xf0, 0x11, 0x00


	//----- nvinfo : EIATTR_KPARAM_INFO
	.align		4
.L_53:
        /*0128*/ 	.byte	0x04, 0x17
        /*012a*/ 	.short	(.L_55 - .L_54)
.L_54:
        /*012c*/ 	.word	0x00000000
        /*0130*/ 	.short	0x0007
        /*0132*/ 	.short	0x0030
        /*0134*/ 	.byte	0x00, 0xf0, 0x11, 0x00


	//----- nvinfo : EIATTR_KPARAM_INFO
	.align		4
.L_55:
        /*0138*/ 	.byte	0x04, 0x17
        /*013a*/ 	.short	(.L_57 - .L_56)
.L_56:
        /*013c*/ 	.word	0x00000000
        /*0140*/ 	.short	0x0006
        /*0142*/ 	.short	0x002c
        /*0144*/ 	.byte	0x00, 0xf0, 0x11, 0x00


	//----- nvinfo : EIATTR_KPARAM_INFO
	.align		4
.L_57:
        /*0148*/ 	.byte	0x04, 0x17
        /*014a*/ 	.short	(.L_59 - .L_58)
.L_58:
        /*014c*/ 	.word	0x00000000
        /*0150*/ 	.short	0x0005
        /*0152*/ 	.short	0x0028
        /*0154*/ 	.byte	0x00, 0xf0, 0x11, 0x00


	//----- nvinfo : EIATTR_KPARAM_INFO
	.align		4
.L_59:
        /*0158*/ 	.byte	0x04, 0x17
        /*015a*/ 	.short	(.L_61 - .L_60)
.L_60:
        /*015c*/ 	.word	0x00000000
        /*0160*/ 	.short	0x0004
        /*0162*/ 	.short	0x0020
        /*0164*/ 	.byte	0x00, 0xf4, 0x21, 0x00


	//----- nvinfo : EIATTR_KPARAM_INFO
	.align		4
.L_61:
        /*0168*/ 	.byte	0x04, 0x17
        /*016a*/ 	.short	(.L_63 - .L_62)
.L_62:
        /*016c*/ 	.word	0x00000000
        /*0170*/ 	.short	0x0003
        /*0172*/ 	.short	0x0018
        /*0174*/ 	.byte	0x00, 0xf4, 0x21, 0x00


	//----- nvinfo : EIATTR_KPARAM_INFO
	.align		4
.L_63:
        /*0178*/ 	.byte	0x04, 0x17
        /*017a*/ 	.short	(.L_65 - .L_64)
.L_64:
        /*017c*/ 	.word	0x00000000
        /*0180*/ 	.short	0x0002
        /*0182*/ 	.short	0x0010
        /*0184*/ 	.byte	0x00, 0xf4, 0x21, 0x00


	//----- nvinfo : EIATTR_KPARAM_INFO
	.align		4
.L_65:
        /*0188*/ 	.byte	0x04, 0x17
        /*018a*/ 	.short	(.L_67 - .L_66)
.L_66:
        /*018c*/ 	.word	0x00000000
        /*0190*/ 	.short	0x0001
        /*0192*/ 	.short	0x0008
        /*0194*/ 	.byte	0x00, 0xf4, 0x21, 0x00


	//----- nvinfo : EIATTR_KPARAM_INFO
	.align		4
.L_67:
        /*0198*/ 	.byte	0x04, 0x17
        /*019a*/ 	.short	(.L_69 - .L_68)
.L_68:
        /*019c*/ 	.word	0x00000000
        /*01a0*/ 	.short	0x0000
        /*01a2*/ 	.short	0x0000
        /*01a4*/ 	.byte	0x00, 0xf4, 0x21, 0x00


	//----- nvinfo : EIATTR_AT_ENTRY_FRAGMENTS
	.align		4
.L_69:
        /*01a8*/ 	.byte	0x04, 0x4f
        /*01aa*/ 	.short	(.L_71 - .L_70)


	//   ....[0]....
.L_70:
        /*01ac*/ 	.word	0x00000004


	//----- nvinfo : EIATTR_RESERVED_SMEM_USED
	.align		4
.L_71:
        /*01b0*/ 	.byte	0x01, 0x41
	.zero		2


	//----- nvinfo : EIATTR_SPARSE_MMA_MASK
	.align		4
        /*01b4*/ 	.byte	0x03, 0x50
        /*01b6*/ 	.short	0x0000


	//----- nvinfo : EIATTR_TCGEN05_1CTA_USED
	.align		4
        /*01b8*/ 	.byte	0x01, 0x51
	.zero		2


	//----- nvinfo : EIATTR_MAXREG_COUNT
	.align		4
        /*01bc*/ 	.byte	0x03, 0x1b
        /*01be*/ 	.short	0x00ff


	//----- nvinfo : EIATTR_NUM_BARRIERS
	.align		4
        /*01c0*/ 	.byte	0x02, 0x4c
        /*01c2*/ 	.byte	0x01
	.zero		1


	//----- nvinfo : EIATTR_INT_WARP_WIDE_INSTR_OFFSETS
	.align		4
        /*01c4*/ 	.byte	0x04, 0x31
        /*01c6*/ 	.short	(.L_73 - .L_72)


	//   ....[0]....
.L_72:
        /*01c8*/ 	.word	0x000008f0


	//   ....[1]....
        /*01cc*/ 	.word	0x00000930


	//   ....[2]....
        /*01d0*/ 	.word	0x00000c10


	//   ....[3]....
        /*01d4*/ 	.word	0x00000c90


	//   ....[4]....
        /*01d8*/ 	.word	0x00001f10


	//   ....[5]....
        /*01dc*/ 	.word	0x000039d0


	//   ....[6]....
        /*01e0*/ 	.word	0x00003a20


	//----- nvinfo : EIATTR_COOP_GROUP_MASK_REGIDS
	.align		4
.L_73:
        /*01e4*/ 	.byte	0x04, 0x29
        /*01e6*/ 	.short	(.L_75 - .L_74)


	//   ....[0]....
.L_74:
        /*01e8*/ 	.word	0xffffffff


	//   ....[1]....
        /*01ec*/ 	.word	0xffffffff


	//   ....[2]....
        /*01f0*/ 	.word	0xffffffff


	//   ....[3]....
        /*01f4*/ 	.word	0xffffffff


	//   ....[4]....
        /*01f8*/ 	.word	0xffffffff


	//   ....[5]....
        /*01fc*/ 	.word	0xffffffff


	//   ....[6]....
        /*0200*/ 	.word	0xffffffff


	//   ....[7]....
        /*0204*/ 	.word	0xffffffff


	//   ....[8]....
        /*0208*/ 	.word	0xffffffff


	//   ....[9]....
        /*020c*/ 	.word	0xffffffff


	//   ....[10]....
        /*0210*/ 	.word	0xffffffff


	//   ....[11]....
        /*0214*/ 	.word	0xffffffff


	//----- nvinfo : EIATTR_COOP_GROUP_INSTR_OFFSETS
	.align		4
.L_75:
        /*0218*/ 	.byte	0x04, 0x28
        /*021a*/ 	.short	(.L_77 - .L_76)


	//   ....[0]....
.L_76:
        /*021c*/ 	.word	0x00000060


	//   ....[1]....
        /*0220*/ 	.word	0x00000320


	//   ....[2]....
        /*0224*/ 	.word	0x000012e0


	//   ....[3]....
        /*0228*/ 	.word	0x000013b0


	//   ....[4]....
        /*022c*/ 	.word	0x00001620


	//   ....[5]....
        /*0230*/ 	.word	0x00001750


	//   ....[6]....
        /*0234*/ 	.word	0x000024b0


	//   ....[7]....
        /*0238*/ 	.word	0x00002530


	//   ....[8]....
        /*023c*/ 	.word	0x00002790


	//   ....[9]....
        /*0240*/ 	.word	0x00002800


	//   ....[10]....
        /*0244*/ 	.word	0x00003860


	//   ....[11]....
        /*0248*/ 	.word	0x00003ad0


	//----- nvinfo : EIATTR_VRC_CTA_INIT_COUNT
	.align		4
.L_77:
        /*024c*/ 	.byte	0x02, 0x4a
        /*024e*/ 	.byte	0x80
	.zero		1


	//----- nvinfo : EIATTR_MBARRIER_INSTR_OFFSETS
	.align		4
        /*0250*/ 	.byte	0x04, 0x39
        /*0252*/ 	.short	(.L_79 - .L_78)


	//   ....[0]....
.L_78:
        /*0254*/ 	.word	0x00000b50
        /*0258*/ 	.word	0x000000ff
        /*025c*/ 	.word	0x00002800
        /*0260*/ 	.short	0x0100
        /*0262*/ 	.byte	0x0d
	.zero		1


	//   ....[1]....
        /*0264*/ 	.word	0x00000c80
        /*0268*/ 	.word	0x000000ff
        /*026c*/ 	.word	0x00002808
        /*0270*/ 	.short	0x0100
        /*0272*/ 	.byte	0x0d
	.zero		1


	//   ....[2]....
        /*0274*/ 	.word	0x00000d10
        /*0278*/ 	.word	0x000000ff
        /*027c*/ 	.word	0x00001800
        /*0280*/ 	.short	0x0100
        /*0282*/ 	.byte	0x0d
	.zero		1


	//   ....[3]....
        /*0284*/ 	.word	0x00000ef0
        /*0288*/ 	.word	0x000000ff
        /*028c*/ 	.word	0x00001800
        /*0290*/ 	.short	0x010a
        /*0292*/ 	.byte	0x0d
	.zero		1


	//   ....[4]....
        /*0294*/ 	.word	0x000010c0
        /*0298*/ 	.word	0x000000ff
        /*029c*/ 	.word	0x00001800
        /*02a0*/ 	.short	0x0108
        /*02a2*/ 	.byte	0x0d
	.zero		1


	//   ....[5]....
        /*02a4*/ 	.word	0x00001f90
        /*02a8*/ 	.word	0x000000ff
        /*02ac*/ 	.word	0x00002810
        /*02b0*/ 	.short	0x0100
        /*02b2*/ 	.byte	0x0d
	.zero		1


	//   ....[6]....
        /*02b4*/ 	.word	0x000020b0
        /*02b8*/ 	.word	0x000000ff
        /*02bc*/ 	.word	0x00002810
        /*02c0*/ 	.short	0x010a
        /*02c2*/ 	.byte	0x0d
	.zero		1


	//   ....[7]....
        /*02c4*/ 	.word	0x000024c0
        /*02c8*/ 	.word	0x000000ff
        /*02cc*/ 	.word	0x00002810
        /*02d0*/ 	.short	0x0108
        /*02d2*/ 	.byte	0x0d
	.zero		1


	//   ....[8]....
        /*02d4*/ 	.word	0x00002850
        /*02d8*/ 	.word	0x000000ff
        /*02dc*/ 	.word	0x00000000
        /*02e0*/ 	.short	0x010a
        /*02e2*/ 	.byte	0x22
	.zero		1


	//   ....[9]....
        /*02e4*/ 	.word	0x00002d40
        /*02e8*/ 	.word	0x000000ff
        /*02ec*/ 	.word	0x00000000
        /*02f0*/ 	.short	0x010a
        /*02f2*/ 	.byte	0x22
	.zero		1


	//   ....[10]....
        /*02f4*/ 	.word	0x00002ec0
        /*02f8*/ 	.word	0x000000ff
        /*02fc*/ 	.word	0x00002800
        /*0300*/ 	.short	0x0108
        /*0302*/ 	.byte	0x0d
	.zero		1


	//   ....[11]....
        /*0304*/ 	.word	0x00003050
        /*0308*/ 	.word	0x000000ff
        /*030c*/ 	.word	0x00002808
        /*0310*/ 	.short	0x0108
        /*0312*/ 	.byte	0x0d
	.zero		1


	//   ....[12]....
        /*0314*/ 	.word	0x00003af0
        /*0318*/ 	.word	0x000000ff
        /*031c*/ 	.word	0x00001800
        /*0320*/ 	.short	0x010a
        /*0322*/ 	.byte	0x0d
	.zero		1


	//   ....[13]....
        /*0324*/ 	.word	0x00003b20
        /*0328*/ 	.word	0x000000ff
        /*032c*/ 	.word	0x00002810
        /*0330*/ 	.short	0x010a
        /*0332*/ 	.byte	0x0d
	.zero		1


	//   ....[14]....
        /*0334*/ 	.word	0x00003b50
        /*0338*/ 	.word	0x000000ff
        /*033c*/ 	.word	0x00000000
        /*0340*/ 	.short	0x010a
        /*0342*/ 	.byte	0x22
	.zero		1


	//   ....[15]....
        /*0344*/ 	.word	0x00003b80
        /*0348*/ 	.word	0x000000ff
        /*034c*/ 	.word	0x00000000
        /*0350*/ 	.short	0x010a
        /*0352*/ 	.byte	0x22
	.zero		1


	//----- nvinfo : EIATTR_NUM_MBARRIERS
	.align		4
.L_79:
        /*0354*/ 	.byte	0x03, 0x38
        /*0356*/ 	.short	0xffff


	//----- nvinfo : EIATTR_EXIT_INSTR_OFFSETS
	.align		4
        /*0358*/ 	.byte	0x04, 0x1c
        /*035a*/ 	.short	(.L_81 - .L_80)


	//   ....[0]....
.L_80:
        /*035c*/ 	.word	0x00003ae0


	//----- nvinfo : EIATTR_REQNTID
	.align		4
.L_81:
        /*0360*/ 	.byte	0x04, 0x10
        /*0362*/ 	.short	(.L_83 - .L_82)
.L_82:
        /*0364*/ 	.word	0x00000100
        /*0368*/ 	.word	0x00000001
        /*036c*/ 	.word	0x00000001


	//----- nvinfo : EIATTR_CRS_STACK_SIZE
	.align		4
.L_83:
        /*0370*/ 	.byte	0x04, 0x1e
        /*0372*/ 	.short	(.L_85 - .L_84)
.L_84:
        /*0374*/ 	.word	0x00000000


	//----- nvinfo : EIATTR_CBANK_PARAM_SIZE
	.align		4
.L_85:
        /*0378*/ 	.byte	0x03, 0x19
        /*037a*/ 	.short	0x0088


	//----- nvinfo : EIATTR_PARAM_CBANK
	.align		4
        /*037c*/ 	.byte	0x04, 0x0a
        /*037e*/ 	.short	(.L_87 - .L_86)
	.align		4
.L_86:
        /*0380*/ 	.word	index@(.nv.constant0.attn_fwd)
        /*0384*/ 	.short	0x0380
        /*0386*/ 	.short	0x0088


	//----- nvinfo : EIATTR_SW_WAR
	.align		4
.L_87:
        /*0388*/ 	.byte	0x04, 0x36
        /*038a*/ 	.short	(.L_89 - .L_88)
.L_88:
        /*038c*/ 	.word	0x00000008
.L_89:


//--------------------- .nv.compat                --------------------------
	.section	.nv.compat,"",@"SHT_CUDA_COMPAT_INFO"
	.align	4
        /*0000*/ 	.byte	0x02, 0x02, 0x02, 0x00, 0x02, 0x05, 0x05, 0x00, 0x02, 0x03, 0x00, 0x00, 0x02, 0x06, 0x01, 0x00


//--------------------- .nv.callgraph             --------------------------
	.section	.nv.callgraph,"",@"SHT_CUDA_CALLGRAPH"
	.align	4
	.sectionentsize	8
	.align		4
        /*0000*/ 	.word	0x00000000
	.align		4
        /*0004*/ 	.word	0xffffffff
	.align		4
        /*0008*/ 	.word	0x00000000
	.align		4
        /*000c*/ 	.word	0xfffffffe
	.align		4
        /*0010*/ 	.word	0x00000000
	.align		4
        /*0014*/ 	.word	0xfffffffd
	.align		4
        /*0018*/ 	.word	0x00000000
	.align		4
        /*001c*/ 	.word	0xfffffffc


//--------------------- .nv.constant4             --------------------------
	.section	.nv.constant4,"a",@progbits
	.align	8
	.align		8
.nv.constant4:
        /*0000*/ 	.dword	_$_str


//--------------------- .text.attn_fwd            --------------------------
	.section	.text.attn_fwd,"ax",@progbits
	.align	128
        .global         attn_fwd
        .type           attn_fwd,@function
        .size           attn_fwd,(.L_x_31 - attn_fwd)
        .other          attn_fwd,@"STO_CUDA_ENTRY STV_DEFAULT"
attn_fwd:
.text.attn_fwd:
[----:B------:R-:W0:Y:S01]  /*0000*/  LDC R1, c[0x0][0x37c] ;  /* 0x0000df00ff017b82 */ /* 0x000e220000000800 */
[----:B------:R-:W1:Y:S02]  /*0010*/  S2R R0, SR_TID.X ;  /* 0x0000000000007919 */ /* 0x000e640000002100 */
[----:B-1----:R-:W-:-:S13]  /*0020*/  ISETP.GE.U32.AND P0, PT, R0, 0x20, PT ;  /* 0x000000200000780c */ /* 0x002fda0003f06070 */
[----:B------:R-:W-:Y:S02]  /*0030*/  VOTEU.ANY UP1, P0 ;  /* 0x0000000000ff7886 */ /* 0x000fe40000020100 */
[----:B0-----:R-:W-:Y:S05]  /*0040*/  BRA.U UP1, `(.L_x_0) ;  /* 0x0000000101b87547 */ /* 0x001fea000b800000 */
[----:B------:R-:W0:Y:S01]  /*0050*/  S2UR UR6, SR_CgaCtaId ;  /* 0x00000000000679c3 */ /* 0x000e220000008800 */
[----:B------:R-:W-:Y:S01]  /*0060*/  NOP ;  /* 0x0000000000007918 */ /* 0x000fe20000000000 */
[----:B------:R-:W-:Y:S02]  /*0070*/  UMOV UR4, 0x40 ;  /* 0x0000004000047882 */ /* 0x000fe40000000000 */
[----:B0-----:R-:W-:-:S09]  /*0080*/  ULEA UR4, UR6, UR4, 0x18 ;  /* 0x0000000406047291 */ /* 0x001fd2000f8ec0ff */
[----:B------:R-:W0:Y:S01]  /*0090*/  LDS.U8 R2, [UR4] ;  /* 0x00000004ff027984 */ /* 0x000e220008000000 */
[----:B------:R-:W-:Y:S02]  /*00a0*/  UMOV UR4, 0x400 ;  /* 0x0000040000047882 */ /* 0x000fe40000000000 */
[----:B------:R-:W-:Y:S01]  /*00b0*/  ULEA UR4, UR6, UR4, 0x18 ;  /* 0x0000000406047291 */ /* 0x000fe2000f8ec0ff */
[----:B0-----:R-:W-:-:S13]  /*00c0*/  ISETP.NE.AND P0, PT, R2, RZ, PT ;  /* 0x000000ff0200720c */ /* 0x001fda0003f05270 */
[----:B------:R-:W-:Y:S05]  /*00d0*/  @P0 BRA `(.L_x_1) ;  /* 0x00000000007c0947 */ /* 0x000fea0003800000 */
[----:B------:R-:W-:-:S13]  /*00e0*/  ELECT P0, URZ, PT ;  /* 0x0000000000ff782f */ /* 0x000fda0003800000 */
[----:B------:R-:W-:Y:S05]  /*00f0*/  @!P0 BRA `(.L_x_2) ;  /* 0x0000000000848947 */ /* 0x000fea0003800000 */
[----:B------:R-:W-:Y:S01]  /*0100*/  UMOV UR5, 0x2 ;  /* 0x0000000200057882 */ /* 0x000fe20000000000 */
[----:B------:R-:W-:Y:S02]  /*0110*/  IMAD.MOV.U32 R5, RZ, RZ, 0x1 ;  /* 0x00000001ff057424 */ /* 0x000fe400078e00ff */
[----:B------:R-:W-:Y:S02]  /*0120*/  IMAD.MOV.U32 R3, RZ, RZ, 0x3 ;  /* 0x00000003ff037424 */ /* 0x000fe400078e00ff */
[----:B------:R-:W-:Y:S04]  /*0130*/  DEPBAR.LE SB0, 0x36 ;  /* 0x00008d800000791a */ /* 0x000fe80000000000 */
[----:B------:R-:W0:Y:S02]  /*0140*/  UTCATOMSWS.FIND_AND_SET.ALIGN UP0, UR5, UR5 ;  /* 0x00000005000575e3 */ /* 0x000e240008000800 */
[----:B0-----:R-:W-:-:S04]  /*0150*/  PLOP3.LUT P0, PT, PT, PT, UP0, 0x80, 0x8 ;  /* 0x000000000008781c */ /* 0x001fc80003f0f008 */
[----:B------:R-:W-:-:S04]  /*0160*/  SEL R2, RZ, 0xffffffff, !P0 ;  /* 0xffffffffff027807 */ /* 0x000fc80004000000 */
[----:B------:R-:W-:Y:S01]  /*0170*/  ISETP.NE.AND P0, PT, R2, RZ, PT ;  /* 0x000000ff0200720c */ /* 0x000fe20003f05270 */
[----:B------:R-:W-:-:S12]  /*0180*/  IMAD.U32 R2, RZ, RZ, UR5 ;  /* 0x00000005ff027e24 */ /* 0x000fd8000f8e00ff */
[----:B------:R-:W-:Y:S05]  /*0190*/  @P0 BRA `(.L_x_3) ;  /* 0x0000000000240947 */ /* 0x000fea0003800000 */
.L_x_4:
[----:B------:R-:W-:Y:S05]  /*01a0*/  NANOSLEEP 0x64 ;  /* 0x000000640000795d */ /* 0x000fea0003800000 */
[----:B------:R-:W-:-:S05]  /*01b0*/  UMOV UR5, 0x2 ;  /* 0x0000000200057882 */ /* 0x000fca0000000000 */
[----:B------:R-:W-:Y:S04]  /*01c0*/  DEPBAR.LE SB0, 0x36 ;  /* 0x00008d800000791a */ /* 0x000fe80000000000 */
[----:B------:R-:W0:Y:S02]  /*01d0*/  UTCATOMSWS.FIND_AND_SET.ALIGN UP0, UR5, UR5 ;  /* 0x00000005000575e3 */ /* 0x000e240008000800 */
[----:B0-----:R-:W-:-:S04]  /*01e0*/  PLOP3.LUT P0, PT, PT, PT, UP0, 0x80, 0x8 ;  /* 0x000000000008781c */ /* 0x001fc80003f0f008 */
[----:B------:R-:W-:-:S04]  /*01f0*/  SEL R2, RZ, 0xffffffff, !P0 ;  /* 0xffffffffff027807 */ /* 0x000fc80004000000 */
[----:B------:R-:W-:Y:S01]  /*0200*/  ISETP.NE.AND P0, PT, R2, RZ, PT ;  /* 0x000000ff0200720c */ /* 0x000fe20003f05270 */
[----:B------:R-:W-:-:S12]  /*0210*/  IMAD.U32 R2, RZ, RZ, UR5 ;  /* 0x00000005ff027e24 */ /* 0x000fd8000f8e00ff */
[----:B------:R-:W-:Y:S05]  /*0220*/  @!P0 BRA `(.L_x_4) ;  /* 0xfffffffc00dc8947 */ /* 0x000fea000383ffff */
.L_x_3:
[C---:B------:R-:W-:Y:S01]  /*0230*/  VIADD R4, R2.reuse, 0x10 ;  /* 0x0000001002047836 */ /* 0x040fe20000000000 */
[----:B------:R-:W-:Y:S01]  /*0240*/  UMOV UR5, 0x50 ;  /* 0x0000005000057882 */ /* 0x000fe20000000000 */
[----:B------:R-:W-:Y:S01]  /*0250*/  SHF.L.U32 R3, R3, R2, RZ ;  /* 0x0000000203037219 */ /* 0x000fe200000006ff */
[----:B------:R-:W-:Y:S01]  /*0260*/  ULEA UR5, UR6, UR5, 0x18 ;  /* 0x0000000506057291 */ /* 0x000fe2000f8ec0ff */
[----:B------:R-:W-:Y:S01]  /*0270*/  IMAD.SHL.U32 R2, R2, 0x20, RZ ;  /* 0x0000002002027824 */ /* 0x000fe200078e00ff */
[----:B------:R-:W-:-:S04]  /*0280*/  SHF.L.U32 R4, R5, R4, RZ ;  /* 0x0000000405047219 */ /* 0x000fc800000006ff */
[----:B------:R-:W-:-:S05]  /*0290*/  LOP3.LUT R3, R4, R3, RZ, 0xfc, !PT ;  /* 0x0000000304037212 */ /* 0x000fca00078efcff */
[----:B------:R0:W-:Y:S04]  /*02a0*/  ATOMS.OR RZ, [UR5], R3 ;  /* 0x00000003ffff798c */ /* 0x0001e8000b000005 */
[----:B------:R0:W-:Y:S01]  /*02b0*/  STS [UR4], R2 ;  /* 0x00000002ff007988 */ /* 0x0001e20008000804 */
[----:B------:R-:W-:Y:S05]  /*02c0*/  BRA `(.L_x_2) ;  /* 0x0000000000107947 */ /* 0x000fea0003800000 */
.L_x_1:
[----:B------:R-:W-:Y:S01]  /*02d0*/  IMAD.MOV.U32 R3, RZ, RZ, -0x1 ;  /* 0xffffffffff037424 */ /* 0x000fe200078e00ff */
[----:B------:R-:W-:-:S04]  /*02e0*/  MOV R2, 0x310 ;  /* 0x0000031000027802 */ /* 0x000fc80000000f00 */
[----:B------:R0:W-:Y:S03]  /*02f0*/  STS [UR4], R3 ;  /* 0x00000003ff007988 */ /* 0x0001e60008000804 */
[----:B0-----:R-:W-:Y:S05]  /*0300*/  CALL.REL.NOINC `($__internal_1_$__cuda_sm10x_tcgen05_guardrail_trap_phase_invalid_during_alloc) ;  /* 0x0000003800347944 */ /* 0x001fea0003c00000 */
.L_x_2:
[----:B------:R-:W-:Y:S05]  /*0310*/  WARPSYNC.ALL ;  /* 0x0000000000007948 */ /* 0x000fea0003800000 */
[----:B------:R-:W-:Y:S01]  /*0320*/  NOP ;  /* 0x0000000000007918 */ /* 0x000fe20000000000 */
.L_x_0:
[----:B------:R-:W1:Y:S08]  /*0330*/  S2UR UR14, SR_CTAID.X ;  /* 0x00000000000e79c3 */ /* 0x000e700000002500 */
[----:B------:R-:W-:Y:S01]  /*0340*/  BAR.SYNC.DEFER_BLOCKING 0x0 ;  /* 0x0000000000007b1d */ /* 0x000fe20000010000 */
[----:B0-----:R-:W-:-:S04]  /*0350*/  SHF.R.U32.HI R3, RZ, 0x6, R0 ;  /* 0x00000006ff037819 */ /* 0x001fc80000011600 */
[----:B------:R-:W-:Y:S01]  /*0360*/  SGXT.U32 R3, R3, 0x2 ;  /* 0x000000020303781a */ /* 0x000fe20000000000 */
[----:B------:R-:W0:Y:S02]  /*0370*/  LDCU.64 UR4, c[0x0][0x3b0] ;  /* 0x00007600ff0477ac */ /* 0x000e240008000a00 */
[----:B------:R-:W2:Y:S01]  /*0380*/  LDC R16, c[0x0][0x3b8] ;  /* 0x0000ee00ff107b82 */ /* 0x000ea20000000800 */
[----:B------:R-:W-:Y:S01]  /*0390*/  UMOV UR13, 0x400 ;  /* 0x00000400000d7882 */ /* 0x000fe20000000000 */
[----:B------:R-:W3:Y:S06]  /*03a0*/  LDCU.64 UR28, c[0x0][0x358] ;  /* 0x00006b00ff1c77ac */ /* 0x000eec0008000a00 */
[----:B------:R-:W4:Y:S01]  /*03b0*/  S2UR UR6, SR_CgaCtaId ;  /* 0x00000000000679c3 */ /* 0x000f220000008800 */
[----:B------:R-:W0:Y:S07]  /*03c0*/  LDCU.64 UR10, c[0x0][0x3c0] ;  /* 0x00007800ff0a77ac */ /* 0x000e2e0008000a00 */
[----:B------:R-:W0:Y:S01]  /*03d0*/  S2UR UR12, SR_CTAID.Y ;  /* 0x00000000000c79c3 */ /* 0x000e220000002600 */
[----:B-1----:R-:W-:-:S06]  /*03e0*/  USHF.L.U32 UR14, UR14, 0x6, URZ ;  /* 0x000000060e0e7899 */ /* 0x002fcc00080006ff */
[----:B------:R-:W-:Y:S01]  /*03f0*/  IMAD.U32 R5, RZ, RZ, UR14 ;  /* 0x0000000eff057e24 */ /* 0x000fe2000f8e00ff */
[----:B------:R-:W1:Y:S01]  /*0400*/  LDC.64 R22, c[0x0][0x380] ;  /* 0x0000e000ff167b82 */ /* 0x000e620000000a00 */
[----:B--2---:R-:W-:-:S03]  /*0410*/  IMAD R6, R3, R16, RZ ;  /* 0x0000001003067224 */ /* 0x004fc600078e02ff */
[----:B------:R-:W-:Y:S01]  /*0420*/  LOP3.LUT R2, R5, 0x3f, R0, 0xf8, !PT ;  /* 0x0000003f05027812 */ /* 0x000fe200078ef800 */
[----:B------:R-:W-:Y:S01]  /*0430*/  IMAD R7, R16, 0x4, R6 ;  /* 0x0000000410077824 */ /* 0x000fe200078e0206 */
[----:B----4-:R-:W-:-:S03]  /*0440*/  ULEA UR13, UR6, UR13, 0x18 ;  /* 0x0000000d060d7291 */ /* 0x010fc6000f8ec0ff */
[----:B0-----:R-:W-:Y:S02]  /*0450*/  IMAD R3, R2, UR5, RZ ;  /* 0x0000000502037c24 */ /* 0x001fe4000f8e02ff */
[C---:B------:R-:W-:Y:S02]  /*0460*/  IMAD R9, R16.reuse, 0x4, R7 ;  /* 0x0000000410097824 */ /* 0x040fe400078e0207 */
[C---:B------:R-:W-:Y:S02]  /*0470*/  IMAD.SHL.U32 R5, R3.reuse, 0x2, RZ ;  /* 0x0000000203057824 */ /* 0x040fe400078e00ff */
[----:B------:R-:W-:Y:S01]  /*0480*/  IMAD.HI R4, R3, 0x2, RZ ;  /* 0x0000000203047827 */ /* 0x000fe200078e02ff */
[----:B------:R-:W-:Y:S01]  /*0490*/  UIMAD UR4, UR12, UR4, URZ ;  /* 0x000000040c0472a4 */ /* 0x000fe2000f8e02ff */
[----:B------:R-:W0:Y:S02]  /*04a0*/  LDS R21, [UR13] ;  /* 0x0000000dff157984 */ /* 0x000e240008000800 */
[----:B------:R-:W-:Y:S01]  /*04b0*/  IMAD R3, R16, 0x4, R9 ;  /* 0x0000000410037824 */ /* 0x000fe200078e0209 */
[----:B------:R-:W-:-:S02]  /*04c0*/  USHF.L.U32 UR7, UR4, 0x1, URZ ;  /* 0x0000000104077899 */ /* 0x000fc400080006ff */
[----:B------:R-:W-:Y:S01]  /*04d0*/  UIMAD.WIDE UR4, UR4, 0x2, URZ ;  /* 0x00000002040478a5 */ /* 0x000fe2000f8e02ff */
[C---:B------:R-:W-:Y:S01]  /*04e0*/  IMAD R10, R16.reuse, 0x4, R3 ;  /* 0x00000004100a7824 */ /* 0x040fe200078e0203 */
[----:B------:R-:W-:Y:S02]  /*04f0*/  BAR.SYNC.DEFER_BLOCKING 0x0 ;  /* 0x0000000000007b1d */ /* 0x000fe40000010000 */
[----:B-1----:R-:W-:Y:S01]  /*0500*/  IADD3 R22, P0, P1, R5, UR7, R22 ;  /* 0x0000000705167c10 */ /* 0x002fe2000f91e016 */
[----:B------:R-:W-:-:S03]  /*0510*/  IMAD R15, R16, 0x4, R10 ;  /* 0x00000004100f7824 */ /* 0x000fc600078e020a */
[----:B------:R-:W-:Y:S02]  /*0520*/  IADD3.X R24, PT, PT, R4, UR5, R23, P0, P1 ;  /* 0x0000000504187c10 */ /* 0x000fe400087e2417 */
[-C--:B------:R-:W-:Y:S02]  /*0530*/  LEA R4, P0, R6, R22.reuse, 0x1 ;  /* 0x0000001606047211 */ /* 0x080fe400078008ff */
[-C--:B------:R-:W-:Y:S01]  /*0540*/  LEA R12, P2, R10, R22.reuse, 0x1 ;  /* 0x000000160a0c7211 */ /* 0x080fe200078408ff */
[----:B------:R-:W-:Y:S01]  /*0550*/  IMAD R17, R16, 0x4, R15 ;  /* 0x0000000410117824 */ /* 0x000fe200078e020f */
[C---:B------:R-:W-:Y:S01]  /*0560*/  LEA R8, P1, R9.reuse, R22, 0x1 ;  /* 0x0000001609087211 */ /* 0x040fe200078208ff */
[----:B------:R-:W1:Y:S01]  /*0570*/  LDCU UR5, c[0x0][0x3c8] ;  /* 0x00007900ff0577ac */ /* 0x000e620008000800 */
[-C--:B------:R-:W-:Y:S02]  /*0580*/  LEA.HI.X.SX32 R5, R6, R24.reuse, 0x1, P0 ;  /* 0x0000001806057211 */ /* 0x080fe400000f0eff */
[----:B------:R-:W-:-:S02]  /*0590*/  LEA.HI.X.SX32 R9, R9, R24, 0x1, P1 ;  /* 0x0000001809097211 */ /* 0x000fc400008f0eff */
[----:B------:R-:W-:Y:S02]  /*05a0*/  LEA.HI.X.SX32 R13, R10, R24, 0x1, P2 ;  /* 0x000000180a0d7211 */ /* 0x000fe400010f0eff */
[-C--:B------:R-:W-:Y:S02]  /*05b0*/  LEA R6, P0, R7, R22.reuse, 0x1 ;  /* 0x0000001607067211 */ /* 0x080fe400078008ff */
[----:B------:R-:W-:Y:S02]  /*05c0*/  LEA R10, P1, R3, R22, 0x1 ;  /* 0x00000016030a7211 */ /* 0x000fe400078208ff */
[-C--:B------:R-:W-:Y:S01]  /*05d0*/  LEA.HI.X.SX32 R7, R7, R24.reuse, 0x1, P0 ;  /* 0x0000001807077211 */ /* 0x080fe200000f0eff */
[----:B---3--:R2:W5:Y:S01]  /*05e0*/  LDG.E.U16 R20, desc[UR28][R8.64] ;  /* 0x0000001c08147981 */ /* 0x008562000c1e1500 */
[----:B------:R-:W-:Y:S01]  /*05f0*/  LEA.HI.X.SX32 R11, R3, R24, 0x1, P1 ;  /* 0x00000018030b7211 */ /* 0x000fe200008f0eff */
[----:B------:R-:W-:Y:S01]  /*0600*/  IMAD R3, R16, 0x4, R17 ;  /* 0x0000000410037824 */ /* 0x000fe200078e0211 */
[-C--:B------:R-:W-:Y:S01]  /*0610*/  LEA R14, P0, R15, R22.reuse, 0x1 ;  /* 0x000000160f0e7211 */ /* 0x080fe200078008ff */
[----:B------:R-:W5:Y:S01]  /*0620*/  LDG.E.U16 R12, desc[UR28][R12.64] ;  /* 0x0000001c0c0c7981 */ /* 0x000f62000c1e1500 */
[----:B------:R-:W-:-:S02]  /*0630*/  LEA R16, P1, R17, R22, 0x1 ;  /* 0x0000001611107211 */ /* 0x000fc400078208ff */
[----:B------:R-:W-:Y:S01]  /*0640*/  LEA.HI.X.SX32 R15, R15, R24, 0x1, P0 ;  /* 0x000000180f0f7211 */ /* 0x000fe200000f0eff */
[----:B------:R-:W5:Y:S01]  /*0650*/  LDG.E.U16 R10, desc[UR28][R10.64] ;  /* 0x0000001c0a0a7981 */ /* 0x000f62000c1e1500 */
[----:B--2---:R-:W-:Y:S02]  /*0660*/  LEA R8, P0, R3, R22, 0x1 ;  /* 0x0000001603087211 */ /* 0x004fe400078008ff */
[-C--:B------:R-:W-:Y:S01]  /*0670*/  LEA.HI.X.SX32 R17, R17, R24.reuse, 0x1, P1 ;  /* 0x0000001811117211 */ /* 0x080fe200008f0eff */
[----:B------:R-:W5:Y:S01]  /*0680*/  LDG.E.U16 R14, desc[UR28][R14.64] ;  /* 0x0000001c0e0e7981 */ /* 0x000f62000c1e1500 */
[----:B------:R-:W-:-:S03]  /*0690*/  LEA.HI.X.SX32 R9, R3, R24, 0x1, P0 ;  /* 0x0000001803097211 */ /* 0x000fc600000f0eff */
[----:B------:R-:W5:Y:S04]  /*06a0*/  LDG.E.U16 R16, desc[UR28][R16.64] ;  /* 0x0000001c10107981 */ /* 0x000f68000c1e1500 */
[----:B------:R-:W5:Y:S04]  /*06b0*/  LDG.E.U16 R8, desc[UR28][R8.64] ;  /* 0x0000001c08087981 */ /* 0x000f68000c1e1500 */
[----:B------:R2:W5:Y:S01]  /*06c0*/  LDG.E.U16 R18, desc[UR28][R4.64] ;  /* 0x0000001c04127981 */ /* 0x000562000c1e1500 */
[----:B------:R-:W-:Y:S02]  /*06d0*/  SHF.R.U32.HI R3, RZ, 0x5, R0 ;  /* 0x00000005ff037819 */ /* 0x000fe40000011600 */
[----:B0-----:R-:W-:Y:S01]  /*06e0*/  R2UR UR15, R21 ;  /* 0x00000000150f72ca */ /* 0x001fe200000e0000 */
[----:B------:R0:W5:Y:S01]  /*06f0*/  LDG.E.U16 R19, desc[UR28][R6.64] ;  /* 0x0000001c06137981 */ /* 0x000162000c1e1500 */
[----:B--2---:R-:W2:Y:S01]  /*0700*/  LDC.64 R4, c[0x0][0x388] ;  /* 0x0000e200ff047b82 */ /* 0x004ea20000000a00 */
[----:B------:R-:W-:-:S02]  /*0710*/  R2UR UR24, R3 ;  /* 0x00000000031872ca */ /* 0x000fc400000e0000 */
[C---:B------:R-:W-:Y:S01]  /*0720*/  LOP3.LUT R3, R0.reuse, 0xc0, RZ, 0xc0, !PT ;  /* 0x000000c000037812 */ /* 0x040fe200078ec0ff */
[----:B0-----:R-:W-:-:S03]  /*0730*/  IMAD.SHL.U32 R6, R0, 0x2, RZ ;  /* 0x0000000200067824 */ /* 0x001fc600078e00ff */
[----:B------:R-:W-:-:S04]  /*0740*/  SHF.R.U32.HI R3, RZ, 0x2, R3 ;  /* 0x00000002ff037819 */ /* 0x000fc80000011603 */
[----:B------:R-:W-:Y:S01]  /*0750*/  LOP3.LUT R3, R3, 0x1fe, R6, 0x78, !PT ;  /* 0x000001fe03037812 */ /* 0x000fe200078e7806 */
[----:B-1----:R-:W-:Y:S06]  /*0760*/  BRA.U UP1, `(.L_x_5) ;  /* 0x0000000101187547 */ /* 0x002fec000b800000 */
[----:B------:R-:W-:Y:S01]  /*0770*/  ELECT P0, URZ, PT ;  /* 0x0000000000ff782f */ /* 0x000fe20003800000 */
[----:B------:R-:W-:Y:S01]  /*0780*/  IMAD.MOV.U32 R6, RZ, RZ, 0x1 ;  /* 0x00000001ff067424 */ /* 0x000fe200078e00ff */
[----:B------:R-:W-:Y:S01]  /*0790*/  UMOV UR4, 0x40 ;  /* 0x0000004000047882 */ /* 0x000fe20000000000 */
[----:B------:R-:W-:Y:S01]  /*07a0*/  UVIRTCOUNT.DEALLOC.SMPOOL 0x80 ;  /* 0x000000800000784c */ /* 0x000fe20000000000 */
[----:B------:R-:W-:-:S09]  /*07b0*/  ULEA UR4, UR6, UR4, 0x18 ;  /* 0x0000000406047291 */ /* 0x000fd2000f8ec0ff */
[----:B------:R0:W-:Y:S03]  /*07c0*/  @P0 STS.U8 [UR4], R6 ;  /* 0x00000006ff000988 */ /* 0x0001e60008000004 */
.L_x_5:
[C---:B------:R-:W-:Y:S01]  /*07d0*/  LOP3.LUT R17, R0.reuse, 0x1f, RZ, 0xc0, !PT ;  /* 0x0000001f00117812 */ /* 0x040fe200078ec0ff */
[----:B------:R-:W-:Y:S01]  /*07e0*/  UIMAD UR10, UR12, UR10, URZ ;  /* 0x0000000a0c0a72a4 */ /* 0x000fe2000f8e02ff */
[----:B------:R-:W-:Y:S01]  /*07f0*/  LOP3.LUT R9, R3, 0x40, RZ, 0x3c, !PT ;  /* 0x0000004003097812 */ /* 0x000fe200078e3cff */
[----:B------:R-:W-:Y:S01]  /*0800*/  ULOP3.LUT UR22, UR24, 0x4, URZ, 0xc0, !UPT ;  /* 0x0000000418167892 */ /* 0x000fe2000f8ec0ff */
[----:B------:R-:W-:Y:S01]  /*0810*/  LOP3.LUT P5, RZ, R0, 0xff, RZ, 0xc0, !PT ;  /* 0x000000ff00ff7812 */ /* 0x000fe200078ac0ff */
[----:B0-----:R-:W-:Y:S01]  /*0820*/  IMAD R6, R17, UR5, RZ ;  /* 0x0000000511067c24 */ /* 0x001fe2000f8e02ff */
[----:B------:R-:W-:Y:S01]  /*0830*/  UIMAD.WIDE UR4, UR10, 0x2, URZ ;  /* 0x000000020a0478a5 */ /* 0x000fe2000f8e02ff */
[----:B-----5:R0:W-:Y:S01]  /*0840*/  STS.U16 [R3+UR13], R18 ;  /* 0x0000001203007988 */ /* 0x0201e2000800040d */
[----:B------:R-:W-:Y:S01]  /*0850*/  USHF.L.U32 UR4, UR24, 0x15, URZ ;  /* 0x0000001518047899 */ /* 0x000fe200080006ff */
[C---:B------:R-:W-:Y:S01]  /*0860*/  IMAD.SHL.U32 R7, R6.reuse, 0x2, RZ ;  /* 0x0000000206077824 */ /* 0x040fe200078e00ff */
[----:B------:R-:W-:Y:S01]  /*0870*/  USHF.L.U32 UR6, UR10, 0x1, URZ ;  /* 0x000000010a067899 */ /* 0x000fe200080006ff */
[----:B------:R-:W-:Y:S01]  /*0880*/  STS.U16 [R3+UR13+0x400], R20 ;  /* 0x0004001403007988 */ /* 0x000fe2000800040d */
[----:B------:R-:W-:Y:S01]  /*0890*/  ULOP3.LUT UR10, UR4, 0x600000, URZ, 0xc0, !UPT ;  /* 0x00600000040a7892 */ /* 0x000fe2000f8ec0ff */
[----:B------:R-:W-:Y:S01]  /*08a0*/  IMAD.HI R6, R6, 0x2, RZ ;  /* 0x0000000206067827 */ /* 0x000fe200078e02ff */
[----:B------:R-:W-:Y:S01]  /*08b0*/  SHF.R.U32.HI R22, RZ, 0x5, R0 ;  /* 0x00000005ff167819 */ /* 0x000fe20000011600 */
[----:B------:R-:W-:Y:S01]  /*08c0*/  STS.U16 [R3+UR13+0x800], R12 ;  /* 0x0008000c03007988 */ /* 0x000fe2000800040d */
[----:B------:R-:W-:Y:S01]  /*08d0*/  ULEA UR17, UR22, UR10, 0x2 ;  /* 0x0000000a16117291 */ /* 0x000fe2000f8e10ff */
[----:B0-2---:R-:W-:Y:S01]  /*08e0*/  IADD3 R18, P0, P1, R7, UR6, R4 ;  /* 0x0000000607127c10 */ /* 0x005fe2000f91e004 */
[----:B------:R-:W-:Y:S01]  /*08f0*/  VOTEU.ALL UP2, P5 ;  /* 0x0000000000ff7886 */ /* 0x000fe20002840000 */
[----:B------:R-:W-:Y:S01]  /*0900*/  STS.U16 [R3+UR13+0xc00], R16 ;  /* 0x000c001003007988 */ /* 0x000fe2000800040d */
[----:B------:R-:W-:Y:S01]  /*0910*/  UIADD3 UR17, UPT, UPT, UR15, UR17, URZ ;  /* 0x000000110f117290 */ /* 0x000fe2000fffe0ff */
[----:B------:R-:W-:Y:S01]  /*0920*/  SGXT.U32 R22, R22, 0x3 ;  /* 0x000000031616781a */ /* 0x000fe20000000000 */
[----:B------:R-:W-:Y:S01]  /*0930*/  VOTEU.ALL UP0, P5 ;  /* 0x0000000000ff7886 */ /* 0x000fe20002800000 */
[----:B------:R-:W-:Y:S01]  /*0940*/  STS.U16 [R9+UR13+0x200], R19 ;  /* 0x0002001309007988 */ /* 0x000fe2000800040d */
[----:B------:R-:W-:Y:S01]  /*0950*/  IMAD.U32 R7, RZ, RZ, UR11 ;  /* 0x0000000bff077e24 */ /* 0x000fe2000f8e00ff */
[----:B------:R-:W-:Y:S01]  /*0960*/  UIADD3 UR30, UPT, UPT, UR14, 0x40, URZ ;  /* 0x000000400e1e7890 */ /* 0x000fe2000fffe0ff */
[----:B------:R-:W-:Y:S01]  /*0970*/  IMAD R4, R22, UR11, RZ ;  /* 0x0000000b16047c24 */ /* 0x000fe2000f8e02ff */
[----:B------:R0:W-:Y:S04]  /*0980*/  STS.U16 [R9+UR13+0x600], R10 ;  /* 0x0006000a09007988 */ /* 0x0001e8000800040d */
[----:B------:R-:W-:Y:S04]  /*0990*/  STS.U16 [R9+UR13+0xa00], R14 ;  /* 0x000a000e09007988 */ /* 0x000fe8000800040d */
[----:B------:R1:W-:Y:S01]  /*09a0*/  STS.U16 [R9+UR13+0xe00], R8 ;  /* 0x000e000809007988 */ /* 0x0003e2000800040d */
[----:B0-----:R-:W-:Y:S01]  /*09b0*/  IADD3.X R10, PT, PT, R6, UR5, R5, P0, P1 ;  /* 0x00000005060a7c10 */ /* 0x001fe200087e2405 */
[----:B------:R-:W-:Y:S01]  /*09c0*/  UMOV UR5, 0x1 ;  /* 0x0000000100057882 */ /* 0x000fe20000000000 */
[----:B------:R-:W-:Y:S01]  /*09d0*/  STTM.16dp32bit_t0_t15.x8 tmem[UR17], RZ ;  /* 0x000000ff000079ed */ /* 0x000fe20008980011 */
[----:B------:R-:W-:Y:S01]  /*09e0*/  STTM.16dp32bit_t16_t31.x8 tmem[UR17+0x8], RZ ;  /* 0x000008ff000079ed */ /* 0x000fe200089a0011 */
[----:B------:R-:W0:Y:S01]  /*09f0*/  FENCE.VIEW.ASYNC.T ;  /* 0x00000000000073c6 */ /* 0x000e220000000200 */
[----:B------:R-:W-:-:S04]  /*0a00*/  @!UP2 UIADD3 UR6, UPT, UPT, -UR5, 0x100000, URZ ;  /* 0x001000000506a890 */ /* 0x000fc8000fffe1ff */
[----:B------:R-:W-:Y:S02]  /*0a10*/  @!UP2 USHF.L.U32 UR7, UR6, 0xb, URZ ;  /* 0x0000000b0607a899 */ /* 0x000fe400080006ff */
[----:B------:R-:W-:Y:S01]  /*0a20*/  @!UP2 USHF.L.U32 UR6, UR6, 0x1, URZ ;  /* 0x000000010606a899 */ /* 0x000fe200080006ff */
[----:B0-----:R-:W-:Y:S01]  /*0a30*/  BAR.SYNC.DEFER_BLOCKING 0x0 ;  /* 0x0000000000007b1d */ /* 0x001fe20000010000 */
[----:B------:R-:W-:Y:S01]  /*0a40*/  IMAD.U32 R5, RZ, RZ, UR11 ;  /* 0x0000000bff057e24 */ /* 0x000fe2000f8e00ff */
[----:B------:R-:W-:Y:S01]  /*0a50*/  P2R R6, PR, RZ, 0x20 ;  /* 0x00000020ff067803 */ /* 0x000fe20000000000 */
[----:B------:R-:W-:Y:S01]  /*0a60*/  IMAD.U32 R6, RZ, RZ, UR11 ;  /* 0x0000000bff067e24 */ /* 0x000fe2000f8e00ff */
[C---:B------:R-:W-:Y:S01]  /*0a70*/  LEA R28, P0, R4.reuse, R18, 0x1 ;  /* 0x00000012041c7211 */ /* 0x040fe200078008ff */
[----:B------:R-:W-:Y:S01]  /*0a80*/  IMAD R5, R5, 0x8, R4 ;  /* 0x0000000805057824 */ /* 0x000fe200078e0204 */
[----:B-1----:R-:W-:Y:S02]  /*0a90*/  PRMT R8, RZ, 0x7610, R8 ;  /* 0x00007610ff087816 */ /* 0x002fe40000000008 */
[----:B------:R-:W-:Y:S01]  /*0aa0*/  LEA.HI.X.SX32 R29, R4, R10, 0x1, P0 ;  /* 0x0000000a041d7211 */ /* 0x000fe200000f0eff */
[----:B------:R-:W-:Y:S01]  /*0ab0*/  IMAD R6, R6, 0x8, R5 ;  /* 0x0000000806067824 */ /* 0x000fe200078e0205 */
[----:B------:R-:W-:-:S02]  /*0ac0*/  LEA R26, P1, R5, R18, 0x1 ;  /* 0x00000012051a7211 */ /* 0x000fc400078208ff */
[----:B------:R-:W-:Y:S01]  /*0ad0*/  PRMT R4, RZ, 0x7610, R4 ;  /* 0x00007610ff047816 */ /* 0x000fe20000000004 */
[----:B------:R-:W-:Y:S01]  /*0ae0*/  IMAD R7, R7, 0x8, R6 ;  /* 0x0000000807077824 */ /* 0x000fe200078e0206 */
[C---:B------:R-:W-:Y:S02]  /*0af0*/  LEA R20, P2, R6.reuse, R18, 0x1 ;  /* 0x0000001206147211 */ /* 0x040fe400078408ff */
[----:B------:R-:W-:Y:S02]  /*0b00*/  LEA.HI.X.SX32 R27, R5, R10, 0x1, P1 ;  /* 0x0000000a051b7211 */ /* 0x000fe400008f0eff */
[C---:B------:R-:W-:Y:S02]  /*0b10*/  LEA R18, P3, R7.reuse, R18, 0x1 ;  /* 0x0000001207127211 */ /* 0x040fe400078608ff */
[-C--:B------:R-:W-:Y:S02]  /*0b20*/  LEA.HI.X.SX32 R21, R6, R10.reuse, 0x1, P2 ;  /* 0x0000000a06157211 */ /* 0x080fe400010f0eff */
[----:B------:R-:W-:Y:S01]  /*0b30*/  LEA.HI.X.SX32 R19, R7, R10, 0x1, P3 ;  /* 0x0000000a07137211 */ /* 0x000fe200018f0eff */
[----:B------:R-:W0:Y:S02]  /*0b40*/  FENCE.VIEW.ASYNC.S ;  /* 0x00000000000073c6 */ /* 0x000e240000000000 */
[----:B0-----:R0:W1:Y:S02]  /*0b50*/  @!UP0 SYNCS.EXCH.64 URZ, [UR13+0x2800], UR6 ;  /* 0x002800060dff85b2 */ /* 0x0010640008000100 */
[----:B-1----:R-:W-:Y:S01]  /*0b60*/  BAR.SYNC.DEFER_BLOCKING 0x0 ;  /* 0x0000000000007b1d */ /* 0x002fe20000010000 */
[----:B------:R-:W-:-:S02]  /*0b70*/  ISETP.LT.AND P3, PT, RZ, UR30, PT ;  /* 0x0000001eff007c0c */ /* 0x000fc4000bf61270 */
[----:B------:R-:W-:Y:S02]  /*0b80*/  PRMT R6, RZ, 0x7610, R6 ;  /* 0x00007610ff067816 */ /* 0x000fe40000000006 */
[----:B------:R-:W-:-:S09]  /*0b90*/  PRMT R10, RZ, 0x7610, R10 ;  /* 0x00007610ff0a7816 */ /* 0x000fd2000000000a */
[----:B------:R-:W2:Y:S04]  /*0ba0*/  @P3 LDG.E.U16 R4, desc[UR28][R28.64] ;  /* 0x0000001c1c043981 */ /* 0x000ea8000c1e1500 */
[----:B------:R-:W3:Y:S04]  /*0bb0*/  @P3 LDG.E.U16 R6, desc[UR28][R26.64] ;  /* 0x0000001c1a063981 */ /* 0x000ee8000c1e1500 */
[----:B------:R-:W4:Y:S04]  /*0bc0*/  @P3 LDG.E.U16 R8, desc[UR28][R20.64] ;  /* 0x0000001c14083981 */ /* 0x000f28000c1e1500 */
[----:B------:R-:W4:Y:S01]  /*0bd0*/  @P3 LDG.E.U16 R10, desc[UR28][R18.64] ;  /* 0x0000001c120a3981 */ /* 0x000f22000c1e1500 */
[----:B0-----:R-:W-:-:S04]  /*0be0*/  @!UP2 UIADD3 UR6, UPT, UPT, -UR5, 0x100000, URZ ;  /* 0x001000000506a890 */ /* 0x001fc8000fffe1ff */
[----:B------:R-:W-:Y:S02]  /*0bf0*/  @!UP2 USHF.L.U32 UR7, UR6, 0xb, URZ ;  /* 0x0000000b0607a899 */ /* 0x000fe400080006ff */
[----:B------:R-:W-:Y:S01]  /*0c00*/  @!UP2 USHF.L.U32 UR6, UR6, 0x1, URZ ;  /* 0x000000010606a899 */ /* 0x000fe200080006ff */
[----:B------:R-:W-:Y:S01]  /*0c10*/  VOTEU.ALL UP0, P5 ;  /* 0x0000000000ff7886 */ /* 0x000fe20002800000 */
[----:B------:R-:W-:-:S04]  /*0c20*/  @!UP2 UIADD3 UR4, UPT, UPT, -UR5, 0x100000, URZ ;  /* 0x001000000504a890 */ /* 0x000fc8000fffe1ff */
[----:B------:R-:W-:Y:S02]  /*0c30*/  @!UP2 USHF.L.U32 UR5, UR4, 0xb, URZ ;  /* 0x0000000b0405a899 */ /* 0x000fe400080006ff */
[----:B------:R-:W-:Y:S02]  /*0c40*/  @!UP2 USHF.L.U32 UR4, UR4, 0x1, URZ ;  /* 0x000000010404a899 */ /* 0x000fe400080006ff */
[----:B------:R-:W-:Y:S01]  /*0c50*/  UIADD3 UR23, UPT, UPT, UR13, 0x1800, URZ ;  /* 0x000018000d177890 */ /* 0x000fe2000fffe0ff */
[----:B------:R-:W-:Y:S01]  /*0c60*/  ISETP.EQ.U32.AND P4, PT, RZ, UR24, P3 ;  /* 0x00000018ff007c0c */ /* 0x000fe20009f82070 */
[----:B------:R-:W-:Y:S01]  /*0c70*/  UIADD3 UR16, UPT, UPT, UR15, 0x100000, URZ ;  /* 0x001000000f107890 */ /* 0x000fe2000fffe0ff */
[----:B------:R0:W1:Y:S01]  /*0c80*/  @!UP0 SYNCS.EXCH.64 URZ, [UR13+0x2808], UR6 ;  /* 0x002808060dff85b2 */ /* 0x0000620008000100 */
[----:B------:R-:W-:Y:S01]  /*0c90*/  VOTEU.ALL UP0, P5 ;  /* 0x0000000000ff7886 */ /* 0x000fe20002800000 */
[----:B--2---:R0:W-:Y:S04]  /*0ca0*/  STS.U16 [R3+UR13+0x1000], R4 ;  /* 0x0010000403007988 */ /* 0x0041e8000800040d */
[----:B---3--:R0:W-:Y:S04]  /*0cb0*/  STS.U16 [R3+UR13+0x1200], R6 ;  /* 0x0012000603007988 */ /* 0x0081e8000800040d */
[----:B----4-:R0:W-:Y:S04]  /*0cc0*/  STS.U16 [R3+UR13+0x1400], R8 ;  /* 0x0014000803007988 */ /* 0x0101e8000800040d */
[----:B------:R0:W-:Y:S01]  /*0cd0*/  STS.U16 [R3+UR13+0x1600], R10 ;  /* 0x0016000a03007988 */ /* 0x0001e2000800040d */
[----:B-1----:R1:W-:Y:S06]  /*0ce0*/  MEMBAR.ALL.CTA ;  /* 0x0000000000007992 */ /* 0x0023ec0000008000 */
[----:B-1----:R-:W-:Y:S04]  /*0cf0*/  FENCE.VIEW.ASYNC.S ;  /* 0x00000000000073c6 */ /* 0x002fe80000000000 */
[----:B------:R-:W1:Y:S02]  /*0d00*/  FENCE.VIEW.ASYNC.S ;  /* 0x00000000000073c6 */ /* 0x000e640000000000 */
[----:B-1----:R0:W1:Y:S02]  /*0d10*/  @!UP0 SYNCS.EXCH.64 URZ, [UR13+0x1800], UR4 ;  /* 0x001800040dff85b2 */ /* 0x0020640008000100 */
[----:B-1----:R-:W-:Y:S06]  /*0d20*/  BAR.SYNC.DEFER_BLOCKING 0x0 ;  /* 0x0000000000007b1d */ /* 0x002fec0000010000 */
[----:B0-----:R-:W-:Y:S05]  /*0d30*/  @!P4 BRA `(.L_x_6) ;  /* 0x000000000068c947 */ /* 0x001fea0003800000 */
[----:B------:R-:W-:Y:S02]  /*0d40*/  UIADD3 UR4, UPT, UPT, UR13, 0x1000, URZ ;  /* 0x000010000d047890 */ /* 0x000fe4000fffe0ff */
[----:B------:R-:W-:Y:S02]  /*0d50*/  USHF.R.U32.HI UR6, URZ, 0x4, UR13 ;  /* 0x00000004ff067899 */ /* 0x000fe4000801160d */
[----:B------:R-:W-:Y:S02]  /*0d60*/  USHF.R.U32.HI UR4, URZ, 0x4, UR4 ;  /* 0x00000004ff047899 */ /* 0x000fe40008011604 */
[----:B------:R-:W-:Y:S02]  /*0d70*/  USGXT.U32 UR6, UR6, 0xe ;  /* 0x0000000e0606789a */ /* 0x000fe40008000000 */
[----:B------:R-:W-:Y:S01]  /*0d80*/  USGXT.U32 UR8, UR4, 0xe ;  /* 0x0000000e0408789a */ /* 0x000fe20008000000 */
[----:B------:R-:W-:Y:S01]  /*0d90*/  UMOV UR18, 0x80 ;  /* 0x0000008000127882 */ /* 0x000fe20000000000 */
[----:B------:R-:W-:Y:S01]  /*0da0*/  UMOV UR19, 0x40004040 ;  /* 0x4000404000137882 */ /* 0x000fe20000000000 */
[----:B------:R-:W-:Y:S01]  /*0db0*/  UMOV UR20, 0xfffffffe ;  /* 0xfffffffe00147882 */ /* 0x000fe20000000000 */
[----:B------:R-:W-:Y:S01]  /*0dc0*/  UMOV UR21, 0x7fffbfdf ;  /* 0x7fffbfdf00157882 */ /* 0x000fe20000000000 */
[----:B------:R-:W-:Y:S01]  /*0dd0*/  UMOV UR7, URZ ;  /* 0x000000ff00077c82 */ /* 0x000fe20008000000 */
[----:B------:R-:W-:Y:S01]  /*0de0*/  UMOV UR9, URZ ;  /* 0x000000ff00097c82 */ /* 0x000fe20008000000 */
[----:B------:R-:W-:-:S02]  /*0df0*/  UIADD3.64 UR18, UPT, UPT, UR6, UR18, URZ ;  /* 0x0000001206127297 */ /* 0x000fc4000fffe0ff */
[----:B------:R-:W-:Y:S01]  /*0e00*/  UIADD3.64 UR20, UPT, UPT, UR8, -UR20, URZ ;  /* 0x8000001408147297 */ /* 0x000fe2000fffe0ff */
[----:B------:R-:W-:Y:S01]  /*0e10*/  UMOV UR26, 0x0 ;  /* 0x00000000001a7882 */ /* 0x000fe20000000000 */
[----:B------:R-:W-:Y:S01]  /*0e20*/  UMOV UR27, 0x4088010 ;  /* 0x04088010001b7882 */ /* 0x000fe20000000000 */
[----:B------:R-:W-:Y:S01]  /*0e30*/  UMOV UR4, UR23 ;  /* 0x0000001700047c82 */ /* 0x000fe20008000000 */
[----:B------:R-:W-:Y:S01]  /*0e40*/  UMOV UR5, URZ ;  /* 0x000000ff00057c82 */ /* 0x000fe20008000000 */
[----:B------:R-:W-:Y:S01]  /*0e50*/  UMOV UR7, 0x40004040 ;  /* 0x4000404000077882 */ /* 0x000fe20000000000 */
[----:B------:R-:W-:Y:S01]  /*0e60*/  UMOV UR9, 0x80004020 ;  /* 0x8000402000097882 */ /* 0x000fe20000000000 */
[----:B------:R-:W-:Y:S01]  /*0e70*/  UMOV UR32, 0x0 ;  /* 0x0000000000207882 */ /* 0x000fe20000000000 */
[----:B------:R-:W-:Y:S01]  /*0e80*/  UMOV UR33, 0x4088010 ;  /* 0x0408801000217882 */ /* 0x000fe20000000000 */
[----:B------:R-:W-:Y:S01]  /*0e90*/  UMOV UR4, UR4 ;  /* 0x0000000400047c82 */ /* 0x000fe20008000000 */
[----:B------:R0:W-:Y:S01]  /*0ea0*/  UTCHMMA gdesc[UR6], gdesc[UR8], tmem[UR16], tmem[UR26], idesc[UR27], !UPT ;  /* 0x00ff1a08060075ea */ /* 0x0001e2000f800010 */
[----:B------:R0:W-:Y:S01]  /*0eb0*/  UTCHMMA gdesc[UR18], gdesc[UR20], tmem[UR16], tmem[UR32], idesc[UR33], UPT ;  /* 0x00ff2014120075ea */ /* 0x0001e2000b800010 */
[----:B------:R0:W-:Y:S01]  /*0ec0*/  UTCBAR [UR4], URZ ;  /* 0x000000ff040073e9 */ /* 0x0001e200080000ff */
[----:B------:R-:W-:Y:S01]  /*0ed0*/  NOP ;  /* 0x0000000000007918 */ /* 0x000fe20000000000 */
.L_x_6:
[----:B------:R-:W-:Y:S05]  /*0ee0*/  @!P3 BRA `(.L_x_7) ;  /* 0x000000000008b947 */ /* 0x000fea0003800000 */
[----:B------:R-:W1:Y:S02]  /*0ef0*/  SYNCS.PHASECHK.TRANS64.TRYWAIT P0, [UR13+0x1800], RZ ;  /* 0x001800ffff0075a7 */ /* 0x000e64000800110d */
[----:B-1----:R-:W-:Y:S05]  /*0f00*/  @!P0 BRA `(.L_x_8) ;  /* 0x0000002800f88947 */ /* 0x002fea0003800000 */
.L_x_7:
[----:B------:R-:W-:Y:S01]  /*0f10*/  BAR.SYNC.DEFER_BLOCKING 0x0 ;  /* 0x0000000000007b1d */ /* 0x000fe20000010000 */
[----:B------:R-:W-:Y:S02]  /*0f20*/  SHF.R.U32.HI R12, RZ, 0x1, R0 ;  /* 0x00000001ff0c7819 */ /* 0x000fe40000011600 */
[----:B------:R-:W-:Y:S02]  /*0f30*/  LOP3.LUT R14, R0, 0x10, RZ, 0xc0, !PT ;  /* 0x00000010000e7812 */ /* 0x000fe400078ec0ff */
[----:B------:R-:W-:Y:S01]  /*0f40*/  LOP3.LUT R13, R12, 0x30, RZ, 0xc0, !PT ;  /* 0x000000300c0d7812 */ /* 0x000fe200078ec0ff */
[----:B0-----:R-:W0:Y:S01]  /*0f50*/  LDCU UR4, c[0x0][0x3a8] ;  /* 0x00007500ff0477ac */ /* 0x001e220008000800 */
[----:B------:R-:W-:Y:S01]  /*0f60*/  LOP3.LUT R15, R0, 0x80, RZ, 0xc0, !PT ;  /* 0x00000080000f7812 */ /* 0x000fe200078ec0ff */
[----:B------:R-:W-:Y:S01]  /*0f70*/  LDTM.16dp32bit_t0_t15.x8 R4, tmem[UR17+0x100000] ;  /* 0x10000011000479ee */ /* 0x000fe20008980000 */
[----:B------:R-:W0:Y:S01]  /*0f80*/  LDTM.16dp32bit_t16_t31.x8 R4, tmem[UR17+0x100008] ;  /* 0x10000811000479ee */ /* 0x000e2200089a0000 */
[----:B------:R-:W-:Y:S01]  /*0f90*/  SHF.R.U32.HI R12, RZ, 0x1, R14 ;  /* 0x00000001ff0c7819 */ /* 0x000fe2000001160e */
[----:B------:R-:W1:Y:S01]  /*0fa0*/  LDCU.64 UR20, c[0x0][0x3d0] ;  /* 0x00007a00ff1477ac */ /* 0x000e620008000a00 */
[----:B------:R-:W-:-:S02]  /*0fb0*/  LOP3.LUT R16, R13, 0xf, R0, 0xf8, !PT ;  /* 0x0000000f0d107812 */ /* 0x000fc400078ef800 */
[----:B------:R-:W-:Y:S02]  /*0fc0*/  LEA.HI R12, R15, R12, RZ, 0x1d ;  /* 0x0000000c0f0c7211 */ /* 0x000fe400078fe8ff */
[C---:B------:R-:W-:Y:S01]  /*0fd0*/  LOP3.LUT R13, R16.reuse, UR14, RZ, 0xfc, !PT ;  /* 0x0000000e100d7c12 */ /* 0x040fe2000f8efcff */
[----:B------:R-:W-:Y:S01]  /*0fe0*/  IMAD.SHL.U32 R16, R16, 0x8, RZ ;  /* 0x0000000810107824 */ /* 0x000fe200078e00ff */
[----:B------:R-:W-:Y:S01]  /*0ff0*/  LOP3.LUT P6, RZ, R0, 0xff, RZ, 0xc0, !PT ;  /* 0x000000ff00ff7812 */ /* 0x000fe200078cc0ff */
[----:B------:R-:W-:Y:S01]  /*1000*/  VIADD R14, R12, 0x2 ;  /* 0x000000020c0e7836 */ /* 0x000fe20000000000 */
[----:B------:R-:W-:Y:S01]  /*1010*/  LOP3.LUT R25, R0, 0xff, RZ, 0xc0, !PT ;  /* 0x000000ff00197812 */ /* 0x000fe200078ec0ff */
[C---:B------:R-:W-:Y:S01]  /*1020*/  VIADD R24, R12.reuse, 0x3 ;  /* 0x000000030c187836 */ /* 0x040fe20000000000 */
[----:B------:R-:W-:Y:S01]  /*1030*/  PRMT R42, RZ, 0x7610, R42 ;  /* 0x00007610ff2a7816 */ /* 0x000fe2000000002a */
[C---:B------:R-:W-:Y:S01]  /*1040*/  VIADD R30, R12.reuse, 0x4 ;  /* 0x000000040c1e7836 */ /* 0x040fe20000000000 */
[C---:B------:R-:W-:Y:S01]  /*1050*/  ISETP.GE.AND P2, PT, R13.reuse, R14, PT ;  /* 0x0000000e0d00720c */ /* 0x040fe20003f46270 */
[----:B------:R-:W-:Y:S01]  /*1060*/  VIADD R14, R12, 0x5 ;  /* 0x000000050c0e7836 */ /* 0x000fe20000000000 */
[----:B------:R-:W-:-:S02]  /*1070*/  ISETP.GE.AND P5, PT, R13, R24, PT ;  /* 0x000000180d00720c */ /* 0x000fc40003fa6270 */
[----:B------:R-:W-:Y:S01]  /*1080*/  ISETP.GE.AND P0, PT, R13, R30, PT ;  /* 0x0000001e0d00720c */ /* 0x000fe20003f06270 */
[----:B-1----:R-:W-:Y:S01]  /*1090*/  IMAD R31, R17, UR21, RZ ;  /* 0x00000015111f7c24 */ /* 0x002fe2000f8e02ff */
[----:B------:R-:W-:Y:S01]  /*10a0*/  ISETP.GE.AND P1, PT, R13, R14, PT ;  /* 0x0000000e0d00720c */ /* 0x000fe20003f26270 */
[----:B------:R-:W-:Y:S01]  /*10b0*/  VIADD R14, R12, 0x6 ;  /* 0x000000060c0e7836 */ /* 0x000fe20000000000 */
[----:B------:R-:W1:Y:S01]  /*10c0*/  @!P6 SYNCS.CCTL.IV [UR13+0x1800] ;  /* 0x00180000ff00e9b1 */ /* 0x000e62000800000d */
[----:B0-----:R-:W-:Y:S01]  /*10d0*/  FMUL R6, R6, UR4 ;  /* 0x0000000406067c20 */ /* 0x001fe20008400000 */
[----:B------:R-:W-:Y:S01]  /*10e0*/  FMUL R7, R7, UR4 ;  /* 0x0000000407077c20 */ /* 0x000fe20008400000 */
[----:B------:R-:W-:Y:S01]  /*10f0*/  FMUL R4, R4, UR4 ;  /* 0x0000000404047c20 */ /* 0x000fe20008400000 */
[----:B------:R-:W-:Y:S01]  /*1100*/  FMUL R5, R5, UR4 ;  /* 0x0000000405057c20 */ /* 0x000fe20008400000 */
[----:B------:R-:W-:Y:S01]  /*1110*/  FMUL R15, R9, UR4 ;  /* 0x00000004090f7c20 */ /* 0x000fe20008400000 */
[----:B------:R-:W-:Y:S01]  /*1120*/  FSEL R24, R6, -INF , P2 ;  /* 0xff80000006187808 */ /* 0x000fe20001000000 */
[----:B------:R-:W-:Y:S01]  /*1130*/  FMUL R30, R11, UR4 ;  /* 0x000000040b1e7c20 */ /* 0x000fe20008400000 */
[----:B------:R-:W-:Y:S01]  /*1140*/  ISETP.GE.AND P2, PT, R13, R12, PT ;  /* 0x0000000c0d00720c */ /* 0x000fe20003f46270 */
[----:B------:R-:W-:Y:S01]  /*1150*/  NOP ;  /* 0x0000000000007918 */ /* 0x000fe20000000000 */
[----:B------:R-:W-:Y:S01]  /*1160*/  FSEL R6, R7, -INF , P5 ;  /* 0xff80000007067808 */ /* 0x000fe20002800000 */
[----:B------:R-:W-:Y:S01]  /*1170*/  IMAD.SHL.U32 R33, R31, 0x2, RZ ;  /* 0x000000021f217824 */ /* 0x000fe200078e00ff */
[----:B------:R-:W-:Y:S01]  /*1180*/  FSEL R7, R4, -INF , P2 ;  /* 0xff80000004077808 */ /* 0x000fe20001000000 */
[----:B------:R-:W-:Y:S01]  /*1190*/  VIADD R4, R12, 0x7 ;  /* 0x000000070c047836 */ /* 0x000fe20000000000 */
[C---:B------:R-:W-:Y:S01]  /*11a0*/  ISETP.GE.AND P5, PT, R13.reuse, R14, PT ;  /* 0x0000000e0d00720c */ /* 0x040fe20003fa6270 */
[----:B------:R-:W-:Y:S01]  /*11b0*/  FMUL R14, R8, UR4 ;  /* 0x00000004080e7c20 */ /* 0x000fe20008400000 */
[----:B------:R-:W-:-:S04]  /*11c0*/  ISETP.GT.AND P2, PT, R13, R12, PT ;  /* 0x0000000c0d00720c */ /* 0x000fc80003f44270 */
[----:B------:R-:W-:Y:S01]  /*11d0*/  FSEL R8, R5, -INF , P2 ;  /* 0xff80000005087808 */ /* 0x000fe20001000000 */
[----:B------:R-:W-:Y:S01]  /*11e0*/  FMUL R5, R10, UR4 ;  /* 0x000000040a057c20 */ /* 0x000fe20008400000 */
[----:B------:R-:W-:Y:S01]  /*11f0*/  FSEL R9, R14, -INF , P0 ;  /* 0xff8000000e097808 */ /* 0x000fe20000000000 */
[----:B------:R-:W-:Y:S01]  /*1200*/  UIMAD UR4, UR12, UR20, URZ ;  /* 0x000000140c0472a4 */ /* 0x000fe2000f8e02ff */
[----:B------:R-:W-:Y:S02]  /*1210*/  ISETP.GE.AND P0, PT, R13, R4, PT ;  /* 0x000000040d00720c */ /* 0x000fe40003f06270 */
[----:B------:R-:W-:Y:S01]  /*1220*/  FMNMX3 R4, R7, R8, R24, !PT ;  /* 0x0000000807047276 */ /* 0x000fe20007800018 */
[----:B------:R-:W-:Y:S01]  /*1230*/  USHF.L.U32 UR6, UR4, 0x1, URZ ;  /* 0x0000000104067899 */ /* 0x000fe200080006ff */
[----:B------:R-:W-:Y:S01]  /*1240*/  FSEL R10, R15, -INF , P1 ;  /* 0xff8000000f0a7808 */ /* 0x000fe20000800000 */
[----:B------:R-:W-:Y:S01]  /*1250*/  UIMAD.WIDE UR4, UR4, 0x2, URZ ;  /* 0x00000002040478a5 */ /* 0x000fe2000f8e02ff */
[----:B------:R-:W-:-:S02]  /*1260*/  FSEL R11, R5, -INF , P5 ;  /* 0xff800000050b7808 */ /* 0x000fc40002800000 */
[----:B------:R-:W-:Y:S02]  /*1270*/  FMNMX3 R4, R4, R6, R9, !PT ;  /* 0x0000000604047276 */ /* 0x000fe40007800009 */
[----:B------:R-:W-:Y:S02]  /*1280*/  FSEL R30, R30, -INF , P0 ;  /* 0xff8000001e1e7808 */ /* 0x000fe40000000000 */
[----:B------:R-:W-:Y:S02]  /*1290*/  FMNMX3 R5, R4, R10, R11, !PT ;  /* 0x0000000a04057276 */ /* 0x000fe4000780000b */
[----:B------:R-:W-:Y:S02]  /*12a0*/  ISETP.GE.U32.AND P0, PT, R17, 0x10, PT ;  /* 0x000000101100780c */ /* 0x000fe40003f06070 */
[----:B------:R-:W-:Y:S02]  /*12b0*/  FMNMX R5, R30, R5, !PT ;  /* 0x000000051e057209 */ /* 0x000fe40007800000 */
[----:B------:R-:W-:-:S02]  /*12c0*/  SHF.R.U32.HI R15, RZ, 0x5, R25 ;  /* 0x00000005ff0f7819 */ /* 0x000fc40000011619 */
[C---:B------:R-:W-:Y:S01]  /*12d0*/  ISETP.GE.U32.AND P1, PT, R25.reuse, 0x80, PT ;  /* 0x000000801900780c */ /* 0x040fe20003f26070 */
[----:B------:R-:W0:Y:S01]  /*12e0*/  SHFL.BFLY PT, R4, R5, 0x10, 0x1f ;  /* 0x0e001f0005047f89 */ /* 0x000e2200000e0000 */
[----:B------:R-:W-:Y:S02]  /*12f0*/  LOP3.LUT R15, R16, 0x4, R15, 0xf8, !PT ;  /* 0x00000004100f7812 */ /* 0x000fe400078ef80f */
[----:B------:R-:W-:Y:S02]  /*1300*/  LEA R14, R25, UR13, 0x2 ;  /* 0x0000000d190e7c11 */ /* 0x000fe4000f8e10ff */
[----:B0-----:R-:W-:Y:S02]  /*1310*/  FMNMX R32, R5, R4, !PT ;  /* 0x0000000405207209 */ /* 0x001fe40007800000 */
[----:B------:R-:W0:Y:S03]  /*1320*/  LDC.64 R4, c[0x0][0x390] ;  /* 0x0000e400ff047b82 */ /* 0x000e260000000a00 */
[----:B-1----:R1:W-:Y:S05]  /*1330*/  @!P0 STS [R15+UR13+0x1000], R32 ;  /* 0x001000200f008988 */ /* 0x0023ea000800080d */
[----:B------:R-:W-:Y:S01]  /*1340*/  BAR.SYNC.DEFER_BLOCKING 0x0 ;  /* 0x0000000000007b1d */ /* 0x000fe20000010000 */
[----:B-1----:R-:W-:Y:S01]  /*1350*/  IMAD.HI R32, R31, 0x2, RZ ;  /* 0x000000021f207827 */ /* 0x002fe200078e02ff */
[----:B0-----:R-:W-:-:S04]  /*1360*/  IADD3 R4, P2, P5, R33, UR6, R4 ;  /* 0x0000000621047c10 */ /* 0x001fc8000fd5e004 */
[----:B------:R-:W-:Y:S02]  /*1370*/  IADD3.X R5, PT, PT, R32, UR5, R5, P2, P5 ;  /* 0x0000000520057c10 */ /* 0x000fe400097ea405 */
[----:B------:R-:W-:Y:S01]  /*1380*/  LOP3.LUT P2, RZ, R0, 0x1, RZ, 0xc0, !PT ;  /* 0x0000000100ff7812 */ /* 0x000fe2000784c0ff */
[----:B------:R-:W0:Y:S03]  /*1390*/  @!P1 LDS R23, [R14+0x1000] ;  /* 0x001000000e179984 */ /* 0x000e260000000800 */
[----:B------:R-:W-:Y:S01]  /*13a0*/  ISETP.LT.U32.AND P2, PT, R25, 0x80, !P2 ;  /* 0x000000801900780c */ /* 0x000fe20005741070 */
[----:B0-----:R-:W0:Y:S02]  /*13b0*/  SHFL.BFLY PT, R34, R23, 0x1, 0x1f ;  /* 0x0c201f0017227f89 */ /* 0x001e2400000e0000 */
[----:B0-----:R-:W-:-:S10]  /*13c0*/  FMNMX R31, R23, R34, !PT ;  /* 0x00000022171f7209 */ /* 0x001fd40007800000 */
[----:B------:R-:W-:Y:S01]  /*13d0*/  @P2 STS [R14+0x1000], R31 ;  /* 0x0010001f0e002388 */ /* 0x000fe20000000800 */
[----:B------:R-:W-:Y:S06]  /*13e0*/  BAR.SYNC.DEFER_BLOCKING 0x0 ;  /* 0x0000000000007b1d */ /* 0x000fec0000010000 */
[----:B------:R-:W0:Y:S02]  /*13f0*/  LDS R25, [R16+UR13+0x1000] ;  /* 0x0010000d10197984 */ /* 0x000e240008000800 */
[----:B0-----:R-:W-:-:S05]  /*1400*/  FMNMX R25, R25, -INF , !PT ;  /* 0xff80000019197809 */ /* 0x001fca0007800000 */
[--C-:B------:R-:W-:Y:S01]  /*1410*/  FADD R7, R7, -R25.reuse ;  /* 0x8000001907077221 */ /* 0x100fe20000000000 */
[--C-:B------:R-:W-:Y:S01]  /*1420*/  FADD R8, R8, -R25.reuse ;  /* 0x8000001908087221 */ /* 0x100fe20000000000 */
[--C-:B------:R-:W-:Y:S01]  /*1430*/  FADD R23, R6, -R25.reuse ;  /* 0x8000001906177221 */ /* 0x100fe20000000000 */
[--C-:B------:R-:W-:Y:S01]  /*1440*/  FADD R24, R24, -R25.reuse ;  /* 0x8000001918187221 */ /* 0x100fe20000000000 */
[----:B------:R-:W-:Y:S01]  /*1450*/  FMUL R7, R7, 1.4426950216293334961 ;  /* 0x3fb8aa3b07077820 */ /* 0x000fe20000400000 */
[----:B------:R-:W-:Y:S01]  /*1460*/  FMUL R8, R8, 1.4426950216293334961 ;  /* 0x3fb8aa3b08087820 */ /* 0x000fe20000400000 */
[----:B------:R-:W-:Y:S01]  /*1470*/  FMUL R31, R23, 1.4426950216293334961 ;  /* 0x3fb8aa3b171f7820 */ /* 0x000fe20000400000 */
[----:B------:R-:W-:Y:S01]  /*1480*/  FMUL R24, R24, 1.4426950216293334961 ;  /* 0x3fb8aa3b18187820 */ /* 0x000fe20000400000 */
[--C-:B------:R-:W-:Y:S01]  /*1490*/  FADD R23, R9, -R25.reuse ;  /* 0x8000001909177221 */ /* 0x100fe20000000000 */
[--C-:B------:R-:W-:Y:S01]  /*14a0*/  FADD R30, R30, -R25.reuse ;  /* 0x800000191e1e7221 */ /* 0x100fe20000000000 */
[----:B------:R-:W-:Y:S02]  /*14b0*/  MUFU.EX2 R7, R7 ;  /* 0x0000000700077308 */ /* 0x000fe40000000800 */
[----:B------:R-:W-:Y:S01]  /*14c0*/  FMUL R32, R23, 1.4426950216293334961 ;  /* 0x3fb8aa3b17207820 */ /* 0x000fe20000400000 */
[----:B------:R-:W-:-:S04]  /*14d0*/  FADD R23, R10, -R25 ;  /* 0x800000190a177221 */ /* 0x000fc80000000000 */
[----:B------:R-:W-:Y:S01]  /*14e0*/  FMUL R33, R23, 1.4426950216293334961 ;  /* 0x3fb8aa3b17217820 */ /* 0x000fe20000400000 */
[----:B------:R-:W0:Y:S01]  /*14f0*/  MUFU.EX2 R8, R8 ;  /* 0x0000000800087308 */ /* 0x000e220000000800 */
[----:B------:R-:W-:-:S04]  /*1500*/  FADD R23, R11, -R25 ;  /* 0x800000190b177221 */ /* 0x000fc80000000000 */
[----:B------:R-:W-:-:S03]  /*1510*/  FMUL R23, R23, 1.4426950216293334961 ;  /* 0x3fb8aa3b17177820 */ /* 0x000fc60000400000 */
[----:B------:R1:W2:Y:S08]  /*1520*/  MUFU.EX2 R6, R24 ;  /* 0x0000001800067308 */ /* 0x0002b00000000800 */
[----:B------:R-:W3:Y:S01]  /*1530*/  MUFU.EX2 R9, R31 ;  /* 0x0000001f00097308 */ /* 0x000ee20000000800 */
[----:B0-----:R-:W-:Y:S01]  /*1540*/  FADD R35, R7, R8 ;  /* 0x0000000807237221 */ /* 0x001fe20000000000 */
[----:B-1----:R-:W-:-:S06]  /*1550*/  FMUL R24, R30, 1.4426950216293334961 ;  /* 0x3fb8aa3b1e187820 */ /* 0x002fcc0000400000 */
[----:B------:R-:W0:Y:S01]  /*1560*/  MUFU.EX2 R10, R32 ;  /* 0x00000020000a7308 */ /* 0x000e220000000800 */
[----:B--2---:R-:W-:-:S07]  /*1570*/  FADD R30, R6, R35 ;  /* 0x00000023061e7221 */ /* 0x004fce0000000000 */
[----:B------:R1:W2:Y:S01]  /*1580*/  MUFU.EX2 R11, R33 ;  /* 0x00000021000b7308 */ /* 0x0002a20000000800 */
[----:B---3--:R-:W-:-:S07]  /*1590*/  FADD R31, R9, R30 ;  /* 0x0000001e091f7221 */ /* 0x008fce0000000000 */
[----:B------:R-:W3:Y:S01]  /*15a0*/  MUFU.EX2 R23, R23 ;  /* 0x0000001700177308 */ /* 0x000ee20000000800 */
[----:B0-----:R-:W-:Y:S01]  /*15b0*/  FADD R30, R10, R31 ;  /* 0x0000001f0a1e7221 */ /* 0x001fe20000000000 */
[----:B-1----:R-:W0:Y:S06]  /*15c0*/  LDC R33, c[0x0][0x3d8] ;  /* 0x0000f600ff217b82 */ /* 0x002e2c0000000800 */
[----:B------:R-:W1:Y:S01]  /*15d0*/  MUFU.EX2 R24, R24 ;  /* 0x0000001800187308 */ /* 0x000e620000000800 */
[----:B--2---:R-:W-:-:S04]  /*15e0*/  FADD R30, R11, R30 ;  /* 0x0000001e0b1e7221 */ /* 0x004fc80000000000 */
[----:B---3--:R-:W-:-:S04]  /*15f0*/  FADD R31, R23, R30 ;  /* 0x0000001e171f7221 */ /* 0x008fc80000000000 */
[----:B-1----:R-:W-:Y:S01]  /*1600*/  FADD R31, R24, R31 ;  /* 0x0000001f181f7221 */ /* 0x002fe20000000000 */
[----:B0-----:R-:W-:-:S04]  /*1610*/  IMAD R22, R22, R33, RZ ;  /* 0x0000002116167224 */ /* 0x001fc800078e02ff */
[----:B------:R-:W0:Y:S01]  /*1620*/  SHFL.BFLY PT, R30, R31, 0x10, 0x1f ;  /* 0x0e001f001f1e7f89 */ /* 0x000e2200000e0000 */
[----:B------:R-:W-:Y:S01]  /*1630*/  BAR.SYNC.DEFER_BLOCKING 0x0 ;  /* 0x0000000000007b1d */ /* 0x000fe20000010000 */
[----:B------:R-:W-:-:S04]  /*1640*/  LEA R38, P5, R22, R4, 0x1 ;  /* 0x0000000416267211 */ /* 0x000fc800078a08ff */
[----:B------:R-:W-:Y:S01]  /*1650*/  LEA.HI.X.SX32 R39, R22, R5, 0x1, P5 ;  /* 0x0000000516277211 */ /* 0x000fe200028f0eff */
[----:B0-----:R-:W-:Y:S01]  /*1660*/  FADD R32, R31, R30 ;  /* 0x0000001e1f207221 */ /* 0x001fe20000000000 */
[----:B------:R-:W-:-:S04]  /*1670*/  IMAD R30, R33, 0x8, R22 ;  /* 0x00000008211e7824 */ /* 0x000fc800078e0216 */
[----:B------:R0:W-:Y:S01]  /*1680*/  @!P0 STS [R15+UR13+0x1000], R32 ;  /* 0x001000200f008988 */ /* 0x0001e2000800080d */
[C---:B------:R-:W-:Y:S01]  /*1690*/  IMAD R22, R33.reuse, 0x8, R30 ;  /* 0x0000000821167824 */ /* 0x040fe200078e021e */
[----:B------:R-:W-:Y:S03]  /*16a0*/  BAR.SYNC.DEFER_BLOCKING 0x0 ;  /* 0x0000000000007b1d */ /* 0x000fe60000010000 */
[----:B------:R-:W-:Y:S01]  /*16b0*/  IMAD R31, R33, 0x8, R22 ;  /* 0x00000008211f7824 */ /* 0x000fe200078e0216 */
[----:B------:R-:W-:-:S04]  /*16c0*/  LEA R36, P5, R30, R4, 0x1 ;  /* 0x000000041e247211 */ /* 0x000fc800078a08ff */
[-C--:B------:R-:W-:Y:S02]  /*16d0*/  LEA.HI.X.SX32 R37, R30, R5.reuse, 0x1, P5 ;  /* 0x000000051e257211 */ /* 0x080fe400028f0eff */
[CC--:B------:R-:W-:Y:S02]  /*16e0*/  LEA R34, P5, R22.reuse, R4.reuse, 0x1 ;  /* 0x0000000416227211 */ /* 0x0c0fe400078a08ff */
[----:B0-----:R-:W-:Y:S02]  /*16f0*/  PRMT R32, RZ, 0x7610, R32 ;  /* 0x00007610ff207816 */ /* 0x001fe40000000020 */
[----:B------:R-:W-:Y:S02]  /*1700*/  LEA.HI.X.SX32 R35, R22, R5, 0x1, P5 ;  /* 0x0000000516237211 */ /* 0x000fe400028f0eff */
[----:B------:R-:W-:Y:S02]  /*1710*/  LEA R30, P5, R31, R4, 0x1 ;  /* 0x000000041f1e7211 */ /* 0x000fe400078a08ff */
[----:B------:R-:W-:-:S02]  /*1720*/  PRMT R22, RZ, 0x7610, R22 ;  /* 0x00007610ff167816 */ /* 0x000fc40000000016 */
[----:B------:R-:W-:Y:S01]  /*1730*/  LEA.HI.X.SX32 R31, R31, R5, 0x1, P5 ;  /* 0x000000051f1f7211 */ /* 0x000fe200028f0eff */
[----:B------:R-:W0:Y:S04]  /*1740*/  @!P1 LDS R17, [R14+0x1000] ;  /* 0x001000000e119984 */ /* 0x000e280000000800 */
[----:B0-----:R-:W0:Y:S02]  /*1750*/  SHFL.BFLY PT, R40, R17, 0x1, 0x1f ;  /* 0x0c201f0011287f89 */ /* 0x001e2400000e0000 */
[--C-:B0-----:R-:W-:Y:S01]  /*1760*/  FADD R33, R17, R40.reuse ;  /* 0x0000002811217221 */ /* 0x101fe20000000000 */
[----:B------:R-:W-:-:S04]  /*1770*/  PRMT R40, RZ, 0x7610, R40 ;  /* 0x00007610ff287816 */ /* 0x000fc80000000028 */
[----:B------:R-:W-:Y:S01]  /*1780*/  @P2 STS [R14+0x1000], R33 ;  /* 0x001000210e002388 */ /* 0x000fe20000000800 */
[----:B------:R-:W-:Y:S06]  /*1790*/  BAR.SYNC.DEFER_BLOCKING 0x0 ;  /* 0x0000000000007b1d */ /* 0x000fec0000010000 */
[----:B------:R-:W2:Y:S04]  /*17a0*/  @P3 LDG.E.U16 R32, desc[UR28][R36.64] ;  /* 0x0000001c24203981 */ /* 0x000ea8000c1e1500 */
[----:B------:R-:W3:Y:S04]  /*17b0*/  @P3 LDG.E.U16 R40, desc[UR28][R34.64] ;  /* 0x0000001c22283981 */ /* 0x000ee8000c1e1500 */
[----:B------:R-:W4:Y:S04]  /*17c0*/  @P3 LDG.E.U16 R42, desc[UR28][R30.64] ;  /* 0x0000001c1e2a3981 */ /* 0x000f28000c1e1500 */
[----:B------:R-:W5:Y:S04]  /*17d0*/  @P3 LDG.E.U16 R22, desc[UR28][R38.64] ;  /* 0x0000001c26163981 */ /* 0x000f68000c1e1500 */
[----:B------:R-:W0:Y:S01]  /*17e0*/  LDS R17, [R16+UR13+0x1000] ;  /* 0x0010000d10117984 */ /* 0x000e220008000800 */
[----:B------:R-:W-:Y:S01]  /*17f0*/  BAR.SYNC.DEFER_BLOCKING 0x0 ;  /* 0x0000000000007b1d */ /* 0x000fe20000010000 */
[----:B------:R-:W-:Y:S01]  /*1800*/  UIADD3 UR9, UPT, UPT, UR15, 0x20, URZ ;  /* 0x000000200f097890 */ /* 0x000fe2000fffe0ff */
[----:B------:R-:W-:-:S03]  /*1810*/  F2FP.F16.F32.PACK_AB R4, R8, R7 ;  /* 0x000000070804723e */ /* 0x000fc600000000ff */
[----:B------:R-:W-:Y:S01]  /*1820*/  UIADD3 UR20, UPT, UPT, UR10, UR9, URZ ;  /* 0x000000090a147290 */ /* 0x000fe2000fffe0ff */
[----:B------:R-:W-:Y:S01]  /*1830*/  FADD R8, -R25, -INF ;  /* 0xff80000019087421 */ /* 0x000fe20000000100 */
[----:B------:R-:W-:Y:S02]  /*1840*/  F2FP.F16.F32.PACK_AB R5, R9, R6 ;  /* 0x000000060905723e */ /* 0x000fe400000000ff */
[----:B------:R-:W-:Y:S01]  /*1850*/  ULEA UR20, UR22, UR20, 0x1 ;  /* 0x0000001416147291 */ /* 0x000fe2000f8e08ff */
[----:B------:R-:W-:Y:S02]  /*1860*/  F2FP.F16.F32.PACK_AB R6, R11, R10 ;  /* 0x0000000a0b06723e */ /* 0x000fe400000000ff */
[----:B------:R-:W-:Y:S01]  /*1870*/  F2FP.F16.F32.PACK_AB R7, R24, R23 ;  /* 0x000000171807723e */ /* 0x000fe200000000ff */
[----:B--2---:R-:W-:Y:S04]  /*1880*/  STS.U16 [R3+UR13+0x1200], R32 ;  /* 0x0012002003007988 */ /* 0x004fe8000800040d */
[----:B---3--:R-:W-:Y:S04]  /*1890*/  STS.U16 [R3+UR13+0x1400], R40 ;  /* 0x0014002803007988 */ /* 0x008fe8000800040d */
[----:B----4-:R-:W-:Y:S04]  /*18a0*/  STS.U16 [R3+UR13+0x1600], R42 ;  /* 0x0016002a03007988 */ /* 0x010fe8000800040d */
[----:B-----5:R1:W-:Y:S02]  /*18b0*/  STS.U16 [R3+UR13+0x1000], R22 ;  /* 0x0010001603007988 */ /* 0x0203e4000800040d */
[----:B-1----:R-:W-:Y:S01]  /*18c0*/  FMUL R22, R8, 1.4426950216293334961 ;  /* 0x3fb8aa3b08167820 */ /* 0x002fe20000400000 */
[----:B0-----:R-:W-:Y:S06]  /*18d0*/  @!P3 BRA `(.L_x_9) ;  /* 0x000000000008b947 */ /* 0x001fec0003800000 */
[----:B------:R0:W-:Y:S01]  /*18e0*/  STTM.16dp32bit_t0_t15.x4 tmem[UR20], R4 ;  /* 0x00000004000079ed */ /* 0x0001e20008900014 */
[----:B------:R0:W-:Y:S02]  /*18f0*/  STTM.16dp32bit_t16_t31.x4 tmem[UR20+0x4], R4 ;  /* 0x00000404000079ed */ /* 0x0001e40008920014 */
.L_x_9:
[----:B------:R-:W1:Y:S02]  /*1900*/  FENCE.VIEW.ASYNC.T ;  /* 0x00000000000073c6 */ /* 0x000e640000000200 */
[----:B-1----:R-:W-:Y:S06]  /*1910*/  BAR.SYNC.DEFER_BLOCKING 0x0 ;  /* 0x0000000000007b1d */ /* 0x002fec0000010000 */
[----:B------:R-:W1:Y:S01]  /*1920*/  MUFU.EX2 R22, R22 ;  /* 0x0000001600167308 */ /* 0x000e620000000800 */
[----:B0-----:R-:W0:Y:S01]  /*1930*/  LDTM.16dp32bit_t0_t15.x8 R4, tmem[UR17] ;  /* 0x00000011000479ee */ /* 0x001e220008980000 */
[----:B------:R-:W2:Y:S01]  /*1940*/  LDTM.16dp32bit_t16_t31.x8 R4, tmem[UR17+0x8] ;  /* 0x00000811000479ee */ /* 0x000ea200089a0000 */
[----:B------:R-:W-:Y:S01]  /*1950*/  NOP ;  /* 0x0000000000007918 */ /* 0x000fe20000000000 */
[----:B------:R-:W-:Y:S05]  /*1960*/  @!P3 BRA `(.L_x_10) ;  /* 0x000000000028b947 */ /* 0x000fea0003800000 */
[C---:B012---:R-:W-:Y:S01]  /*1970*/  FMUL R4, R22.reuse, R4 ;  /* 0x0000000416047220 */ /* 0x047fe20000400000 */
[C---:B------:R-:W-:Y:S01]  /*1980*/  FMUL R5, R22.reuse, R5 ;  /* 0x0000000516057220 */ /* 0x040fe20000400000 */
[C---:B------:R-:W-:Y:S01]  /*1990*/  FMUL R6, R22.reuse, R6 ;  /* 0x0000000616067220 */ /* 0x040fe20000400000 */
[C---:B------:R-:W-:Y:S01]  /*19a0*/  FMUL R7, R22.reuse, R7 ;  /* 0x0000000716077220 */ /* 0x040fe20000400000 */
[C---:B------:R-:W-:Y:S01]  /*19b0*/  FMUL R8, R22.reuse, R8 ;  /* 0x0000000816087220 */ /* 0x040fe20000400000 */
[C---:B------:R-:W-:Y:S01]  /*19c0*/  FMUL R9, R22.reuse, R9 ;  /* 0x0000000916097220 */ /* 0x040fe20000400000 */
[C---:B------:R-:W-:Y:S01]  /*19d0*/  FMUL R10, R22.reuse, R10 ;  /* 0x0000000a160a7220 */ /* 0x040fe20000400000 */
[----:B------:R-:W-:-:S04]  /*19e0*/  FMUL R11, R22, R11 ;  /* 0x0000000b160b7220 */ /* 0x000fc80000400000 */
[----:B------:R3:W-:Y:S01]  /*19f0*/  STTM.16dp32bit_t0_t15.x8 tmem[UR17], R4 ;  /* 0x00000004000079ed */ /* 0x0007e20008980011 */
[----:B------:R3:W-:Y:S02]  /*1a00*/  STTM.16dp32bit_t16_t31.x8 tmem[UR17+0x8], R4 ;  /* 0x00000804000079ed */ /* 0x0007e400089a0011 */
.L_x_10:
[----:B--2---:R-:W2:Y:S02]  /*1a10*/  FENCE.VIEW.ASYNC.T ;  /* 0x00000000000073c6 */ /* 0x004ea40000000200 */
[----:B--2---:R-:W-:Y:S01]  /*1a20*/  BAR.SYNC.DEFER_BLOCKING 0x0 ;  /* 0x0000000000007b1d */ /* 0x004fe20000010000 */
[----:B-1----:R-:W-:Y:S01]  /*1a30*/  FADD R17, R22, R17 ;  /* 0x0000001116117221 */ /* 0x002fe20000000000 */
[----:B------:R-:W-:Y:S01]  /*1a40*/  UIADD3 UR8, UPT, UPT, UR13, 0x2800, URZ ;  /* 0x000028000d087890 */ /* 0x000fe2000fffe0ff */
[----:B------:R-:W-:-:S03]  /*1a50*/  FSEL R25, R25, -INF , P3 ;  /* 0xff80000019197808 */ /* 0x000fc60001800000 */
[----:B------:R-:W-:Y:S01]  /*1a60*/  FSEL R17, R17, 1, P3 ;  /* 0x3f80000011117808 */ /* 0x000fe20001800000 */
[----:B------:R1:W-:Y:S06]  /*1a70*/  MEMBAR.ALL.CTA ;  /* 0x0000000000007992 */ /* 0x0003ec0000008000 */
[----:B-1----:R-:W1:Y:S02]  /*1a80*/  FENCE.VIEW.ASYNC.S ;  /* 0x00000000000073c6 */ /* 0x002e640000000000 */
[----:B-1----:R-:W-:Y:S06]  /*1a90*/  BAR.SYNC.DEFER_BLOCKING 0x0 ;  /* 0x0000000000007b1d */ /* 0x002fec0000010000 */
[----:B------:R-:W-:Y:S05]  /*1aa0*/  @!P4 BRA `(.L_x_11) ;  /* 0x000000000060c947 */ /* 0x000fea0003800000 */
[----:B------:R-:W-:Y:S01]  /*1ab0*/  UIADD3 UR4, UPT, UPT, UR13, 0x1000, URZ ;  /* 0x000010000d047890 */ /* 0x000fe2000fffe0ff */
[----:B------:R-:W-:Y:S01]  /*1ac0*/  BSSY.RECONVERGENT B0, `(.L_x_12) ;  /* 0x0000015000007945 */ /* 0x000fe20003800200 */
[----:B------:R-:W-:Y:S02]  /*1ad0*/  ELECT P3, URZ, PT ;  /* 0x0000000000ff782f */ /* 0x000fe40003860000 */
[----:B------:R-:W-:Y:S02]  /*1ae0*/  USHF.R.U32.HI UR4, URZ, 0x4, UR4 ;  /* 0x00000004ff047899 */ /* 0x000fe40008011604 */
[----:B------:R-:W-:Y:S02]  /*1af0*/  UIADD3 UR5, UPT, UPT, UR15, 0x28, URZ ;  /* 0x000000280f057890 */ /* 0x000fe4000fffe0ff */
[----:B------:R-:W-:Y:S01]  /*1b00*/  USGXT.U32 UR6, UR4, 0xe ;  /* 0x0000000e0406789a */ /* 0x000fe20008000000 */
[----:B------:R-:W-:Y:S02]  /*1b10*/  UMOV UR18, 0x0 ;  /* 0x0000000000127882 */ /* 0x000fe40000000000 */
[----:B------:R-:W-:Y:S01]  /*1b20*/  UMOV UR4, URZ ;  /* 0x000000ff00047c82 */ /* 0x000fe20008000000 */
[----:B------:R-:W-:Y:S01]  /*1b30*/  UIADD3 UR26, UP0, UPT, UR6, 0x2, URZ ;  /* 0x00000002061a7890 */ /* 0x000fe2000ff1e0ff */
[----:B------:R-:W-:Y:S01]  /*1b40*/  UMOV UR19, 0x4080010 ;  /* 0x0408001000137882 */ /* 0x000fe20000000000 */
[----:B------:R-:W-:-:S02]  /*1b50*/  UMOV UR7, 0x80004020 ;  /* 0x8000402000077882 */ /* 0x000fc40000000000 */
[----:B------:R-:W-:Y:S01]  /*1b60*/  UIADD3.X UR27, UPT, UPT, UR4, -0x7fffbfe0, URZ, UP0, !UPT ;  /* 0x80004020041b7890 */ /* 0x000fe200087fe4ff */
[----:B------:R1:W-:Y:S01]  /*1b70*/  UTCHMMA tmem[UR9], gdesc[UR6], tmem[UR15], tmem[UR18], idesc[UR19], UPT ;  /* 0x00ff1206090079ea */ /* 0x0003e2000b80000f */
[----:B------:R-:W-:Y:S01]  /*1b80*/  UMOV UR32, 0x0 ;  /* 0x0000000000207882 */ /* 0x000fe20000000000 */
[----:B------:R-:W-:-:S06]  /*1b90*/  UMOV UR33, 0x4080010 ;  /* 0x0408001000217882 */ /* 0x000fcc0000000000 */
[----:B------:R1:W-:Y:S01]  /*1ba0*/  UTCHMMA tmem[UR5], gdesc[UR26], tmem[UR15], tmem[UR32], idesc[UR33], UPT ;  /* 0x00ff201a050079ea */ /* 0x0003e2000b80000f */
[----:B------:R-:W-:Y:S05]  /*1bb0*/  @!P3 BRA `(.L_x_13) ;  /* 0x000000000014b947 */ /* 0x000fea0003800000 */
[----:B------:R-:W-:Y:S01]  /*1bc0*/  UMOV UR4, UR8 ;  /* 0x0000000800047c82 */ /* 0x000fe20008000000 */
[----:B-1----:R-:W-:Y:S02]  /*1bd0*/  UMOV UR5, URZ ;  /* 0x000000ff00057c82 */ /* 0x002fe40008000000 */
[----:B------:R-:W-:Y:S02]  /*1be0*/  UMOV UR4, UR4 ;  /* 0x0000000400047c82 */ /* 0x000fe40008000000 */
[----:B------:R2:W-:Y:S01]  /*1bf0*/  UTCBAR [UR4], URZ ;  /* 0x000000ff040073e9 */ /* 0x0005e200080000ff */
[----:B------:R-:W-:Y:S02]  /*1c00*/  NOP ;  /* 0x0000000000007918 */ /* 0x000fe40000000000 */
.L_x_13:
[----:B-12---:R-:W-:Y:S05]  /*1c10*/  BSYNC.RECONVERGENT B0 ;  /* 0x0000000000007941 */ /* 0x006fea0003800200 */
.L_x_12:
[----:B------:R-:W-:Y:S05]  /*1c20*/  BRA `(.L_x_14) ;  /* 0x0000000000087947 */ /* 0x000fea0003800000 */
.L_x_11:
[----:B------:R-:W-:-:S09]  /*1c30*/  UISETP.GE.AND UP0, UPT, UR14, URZ, UPT ;  /* 0x000000ff0e00728c */ /* 0x000fd2000bf06270 */
[----:B------:R-:W-:Y:S05]  /*1c40*/  BRA.U !UP0, `(.L_x_15) ;  /* 0x0000001108487547 */ /* 0x000fea000b800000 */
.L_x_14:
[----:B------:R-:W-:Y:S01]  /*1c50*/  USHF.R.U32.HI UR35, URZ, 0x4, UR13 ;  /* 0x00000004ff237899 */ /* 0x000fe2000801160d */
[----:B------:R-:W-:Y:S01]  /*1c60*/  IMAD.MOV.U32 R33, RZ, RZ, RZ ;  /* 0x000000ffff217224 */ /* 0x000fe200078e00ff */
[----:B------:R-:W-:Y:S02]  /*1c70*/  UIADD3 UR4, UPT, UPT, UR13, 0x2000, URZ ;  /* 0x000020000d047890 */ /* 0x000fe4000fffe0ff */
[----:B------:R-:W-:Y:S02]  /*1c80*/  USHF.L.U32 UR21, UR21, 0x5, URZ ;  /* 0x0000000515157899 */ /* 0x000fe400080006ff */
[----:B------:R-:W-:Y:S02]  /*1c90*/  USHF.R.U32.HI UR23, URZ, 0x4, UR23 ;  /* 0x00000004ff177899 */ /* 0x000fe40008011617 */
[----:B------:R-:W-:Y:S02]  /*1ca0*/  USGXT.U32 UR35, UR35, 0xe ;  /* 0x0000000e2323789a */ /* 0x000fe40008000000 */
[----:B------:R-:W-:Y:S01]  /*1cb0*/  USHF.R.U32.HI UR6, URZ, 0x4, UR4 ;  /* 0x00000004ff067899 */ /* 0x000fe20008011604 */
[----:B------:R-:W-:Y:S01]  /*1cc0*/  IMAD.U32 R22, RZ, RZ, UR21 ;  /* 0x00000015ff167e24 */ /* 0x000fe2000f8e00ff */
[----:B------:R-:W-:-:S02]  /*1cd0*/  USHF.L.U32 UR31, UR11, 0x5, URZ ;  /* 0x000000050b1f7899 */ /* 0x000fc400080006ff */
[----:B------:R-:W-:Y:S02]  /*1ce0*/  USGXT.U32 UR4, UR23, 0xe ;  /* 0x0000000e1704789a */ /* 0x000fe40008000000 */
[----:B------:R-:W-:Y:S02]  /*1cf0*/  UIADD3 UR36, UP0, UPT, UR35, 0x80, URZ ;  /* 0x0000008023247890 */ /* 0x000fe4000ff1e0ff */
[----:B------:R-:W-:Y:S01]  /*1d00*/  USGXT.U32 UR6, UR6, 0xe ;  /* 0x0000000e0606789a */ /* 0x000fe20008000000 */
[----:B------:R-:W-:Y:S01]  /*1d10*/  UMOV UR5, URZ ;  /* 0x000000ff00057c82 */ /* 0x000fe20008000000 */
[----:B------:R-:W-:Y:S01]  /*1d20*/  UMOV UR18, 0xfffffffe ;  /* 0xfffffffe00127882 */ /* 0x000fe20000000000 */
[----:B------:R-:W-:Y:S01]  /*1d30*/  UMOV UR19, 0x7fffbfdf ;  /* 0x7fffbfdf00137882 */ /* 0x000fe20000000000 */
[----:B------:R-:W-:Y:S01]  /*1d40*/  UMOV UR7, URZ ;  /* 0x000000ff00077c82 */ /* 0x000fe20008000000 */
[----:B------:R-:W-:Y:S01]  /*1d50*/  UIADD3.64 UR38, UPT, UPT, UR4, -UR18, URZ ;  /* 0x8000001204267297 */ /* 0x000fe2000fffe0ff */
[----:B------:R-:W-:Y:S01]  /*1d60*/  UMOV UR34, UR8 ;  /* 0x0000000800227c82 */ /* 0x000fe20008000000 */
[----:B------:R-:W-:Y:S01]  /*1d70*/  UISETP.NE.U32.AND UP3, UPT, UR24, URZ, UPT ;  /* 0x000000ff1800728c */ /* 0x000fe2000bf65070 */
[----:B------:R-:W-:Y:S01]  /*1d80*/  UMOV UR32, 0x1 ;  /* 0x0000000100207882 */ /* 0x000fe20000000000 */
[----:B------:R-:W1:Y:S01]  /*1d90*/  LDCU UR44, c[0x0][0x3a8] ;  /* 0x00007500ff2c77ac */ /* 0x000e620008000800 */
[----:B------:R-:W-:-:S02]  /*1da0*/  UIADD3.X UR37, UPT, UPT, UR5, 0x40004040, URZ, UP0, !UPT ;  /* 0x4000404005257890 */ /* 0x000fc400087fe4ff */
[----:B------:R-:W-:Y:S01]  /*1db0*/  UIADD3.64 UR18, UPT, UPT, UR6, -UR18, URZ ;  /* 0x8000001206127297 */ /* 0x000fe2000fffe0ff */
[----:B------:R-:W-:Y:S01]  /*1dc0*/  UMOV UR40, 0xffffffe0 ;  /* 0xffffffe000287882 */ /* 0x000fe20000000000 */
[----:B------:R-:W-:Y:S01]  /*1dd0*/  UMOV UR41, 0xffffffff ;  /* 0xffffffff00297882 */ /* 0x000fe20000000000 */
[----:B------:R-:W-:Y:S01]  /*1de0*/  UMOV UR8, URZ ;  /* 0x000000ff00087c82 */ /* 0x000fe20008000000 */
[----:B------:R-:W-:-:S08]  /*1df0*/  UMOV UR33, UR31 ;  /* 0x0000001f00217c82 */ /* 0x000fd00008000000 */
.L_x_20:
[----:B0-23--:R-:W-:Y:S02]  /*1e00*/  IMAD.U32 R11, RZ, RZ, UR33 ;  /* 0x00000021ff0b7e24 */ /* 0x00dfe4000f8e00ff */
[----:B------:R-:W-:Y:S02]  /*1e10*/  IMAD.U32 R9, RZ, RZ, UR33 ;  /* 0x00000021ff097e24 */ /* 0x000fe4000f8e00ff */
[----:B------:R-:W-:Y:S02]  /*1e20*/  IMAD.U32 R7, RZ, RZ, UR33 ;  /* 0x00000021ff077e24 */ /* 0x000fe4000f8e00ff */
[----:B------:R-:W-:Y:S02]  /*1e30*/  IMAD.U32 R5, RZ, RZ, UR33 ;  /* 0x00000021ff057e24 */ /* 0x000fe4000f8e00ff */
[----:B------:R-:W-:-:S04]  /*1e40*/  IMAD.WIDE R10, R11, 0x2, R28 ;  /* 0x000000020b0a7825 */ /* 0x000fc800078e021c */
[----:B------:R-:W-:Y:S02]  /*1e50*/  IMAD.WIDE R8, R9, 0x2, R26 ;  /* 0x0000000209087825 */ /* 0x000fe400078e021a */
[----:B------:R-:W2:Y:S02]  /*1e60*/  LDG.E.U16 R10, desc[UR28][R10.64] ;  /* 0x0000001c0a0a7981 */ /* 0x000ea4000c1e1500 */
[----:B------:R-:W-:Y:S02]  /*1e70*/  IMAD.WIDE R6, R7, 0x2, R20 ;  /* 0x0000000207067825 */ /* 0x000fe400078e0214 */
[----:B------:R-:W3:Y:S02]  /*1e80*/  LDG.E.U16 R8, desc[UR28][R8.64] ;  /* 0x0000001c08087981 */ /* 0x000ee4000c1e1500 */
[----:B------:R-:W-:Y:S02]  /*1e90*/  IMAD.WIDE R4, R5, 0x2, R18 ;  /* 0x0000000205047825 */ /* 0x000fe400078e0212 */
[----:B------:R-:W4:Y:S04]  /*1ea0*/  LDG.E.U16 R6, desc[UR28][R6.64] ;  /* 0x0000001c06067981 */ /* 0x000f28000c1e1500 */
[----:B------:R-:W5:Y:S01]  /*1eb0*/  LDG.E.U16 R4, desc[UR28][R4.64] ;  /* 0x0000001c04047981 */ /* 0x000f62000c1e1500 */
[----:B------:R-:W-:Y:S01]  /*1ec0*/  LOP3.LUT P3, RZ, R0, 0xff, RZ, 0xc0, !PT ;  /* 0x000000ff00ff7812 */ /* 0x000fe2000786c0ff */
[----:B------:R-:W-:-:S02]  /*1ed0*/  UMOV UR10, 0x1 ;  /* 0x00000001000a7882 */ /* 0x000fc40000000000 */
[----:B------:R-:W-:-:S04]  /*1ee0*/  @!UP2 UIADD3 UR10, UPT, UPT, -UR10, 0x100000, URZ ;  /* 0x001000000a0aa890 */ /* 0x000fc8000fffe1ff */
[----:B------:R-:W-:Y:S02]  /*1ef0*/  @!UP2 USHF.L.U32 UR11, UR10, 0xb, URZ ;  /* 0x0000000b0a0ba899 */ /* 0x000fe400080006ff */
[----:B------:R-:W-:-:S04]  /*1f00*/  @!UP2 USHF.L.U32 UR10, UR10, 0x1, URZ ;  /* 0x000000010a0aa899 */ /* 0x000fc800080006ff */
[----:B------:R-:W-:Y:S01]  /*1f10*/  VOTEU.ALL UP0, P3 ;  /* 0x0000000000ff7886 */ /* 0x000fe20001800000 */
[----:B--2---:R0:W-:Y:S04]  /*1f20*/  STS.U16 [R3+UR13+0x1800], R10 ;  /* 0x0018000a03007988 */ /* 0x0041e8000800040d */
[----:B---3--:R0:W-:Y:S04]  /*1f30*/  STS.U16 [R3+UR13+0x1a00], R8 ;  /* 0x001a000803007988 */ /* 0x0081e8000800040d */
[----:B----4-:R0:W-:Y:S04]  /*1f40*/  STS.U16 [R3+UR13+0x1c00], R6 ;  /* 0x001c000603007988 */ /* 0x0101e8000800040d */
[----:B-----5:R0:W-:Y:S01]  /*1f50*/  STS.U16 [R3+UR13+0x1e00], R4 ;  /* 0x001e000403007988 */ /* 0x0201e2000800040d */
[----:B------:R2:W-:Y:S06]  /*1f60*/  MEMBAR.ALL.CTA ;  /* 0x0000000000007992 */ /* 0x0005ec0000008000 */
[----:B--2---:R-:W-:Y:S04]  /*1f70*/  FENCE.VIEW.ASYNC.S ;  /* 0x00000000000073c6 */ /* 0x004fe80000000000 */
[----:B------:R-:W2:Y:S02]  /*1f80*/  FENCE.VIEW.ASYNC.S ;  /* 0x00000000000073c6 */ /* 0x000ea40000000000 */
[----:B--2---:R0:W2:Y:S02]  /*1f90*/  @!UP0 SYNCS.EXCH.64 URZ, [UR13+0x2810], UR10 ;  /* 0x0028100a0dff85b2 */ /* 0x0040a40008000100 */
[----:B--2---:R-:W-:Y:S06]  /*1fa0*/  BAR.SYNC.DEFER_BLOCKING 0x0 ;  /* 0x0000000000007b1d */ /* 0x004fec0000010000 */
[----:B0-----:R-:W-:Y:S05]  /*1fb0*/  BRA.U UP3, `(.L_x_16) ;  /* 0x00000001033c7547 */ /* 0x001fea000b800000 */
[----:B------:R-:W-:Y:S01]  /*1fc0*/  UIADD3 UR10, UPT, UPT, UR13, 0x2810, URZ ;  /* 0x000028100d0a7890 */ /* 0x000fe2000fffe0ff */
[----:B------:R-:W-:Y:S01]  /*1fd0*/  UMOV UR24, UR35 ;  /* 0x0000002300187c82 */ /* 0x000fe20008000000 */
[----:B------:R-:W-:Y:S01]  /*1fe0*/  UMOV UR25, 0x40004040 ;  /* 0x4000404000197882 */ /* 0x000fe20000000000 */
[----:B------:R-:W-:Y:S01]  /*1ff0*/  UMOV UR22, UR4 ;  /* 0x0000000400167c82 */ /* 0x000fe20008000000 */
[----:B------:R-:W-:Y:S01]  /*2000*/  UMOV UR23, 0x80004020 ;  /* 0x8000402000177882 */ /* 0x000fe20000000000 */
[----:B------:R-:W-:Y:S01]  /*2010*/  UMOV UR26, 0x0 ;  /* 0x00000000001a7882 */ /* 0x000fe20000000000 */
[----:B------:R-:W-:Y:S01]  /*2020*/  UMOV UR27, 0x4088010 ;  /* 0x04088010001b7882 */ /* 0x000fe20000000000 */
[----:B------:R-:W-:Y:S01]  /*2030*/  UMOV UR11, URZ ;  /* 0x000000ff000b7c82 */ /* 0x000fe20008000000 */
[----:B------:R-:W-:Y:S01]  /*2040*/  UMOV UR42, 0x0 ;  /* 0x00000000002a7882 */ /* 0x000fe20000000000 */
[----:B------:R-:W-:Y:S01]  /*2050*/  UMOV UR43, 0x4088010 ;  /* 0x04088010002b7882 */ /* 0x000fe20000000000 */
[----:B------:R0:W-:Y:S01]  /*2060*/  UTCHMMA gdesc[UR24], gdesc[UR22], tmem[UR16], tmem[UR26], idesc[UR27], !UPT ;  /* 0x00ff1a16180075ea */ /* 0x0001e2000f800010 */
[----:B------:R-:W-:Y:S01]  /*2070*/  UMOV UR10, UR10 ;  /* 0x0000000a000a7c82 */ /* 0x000fe20008000000 */
[----:B------:R0:W-:Y:S01]  /*2080*/  UTCHMMA gdesc[UR36], gdesc[UR38], tmem[UR16], tmem[UR42], idesc[UR43], UPT ;  /* 0x00ff2a26240075ea */ /* 0x0001e2000b800010 */
[----:B------:R0:W-:Y:S01]  /*2090*/  UTCBAR [UR10], URZ ;  /* 0x000000ff0a0073e9 */ /* 0x0001e200080000ff */
[----:B------:R-:W-:-:S02]  /*20a0*/  NOP ;  /* 0x0000000000007918 */ /* 0x000fc40000000000 */
.L_x_16:
[----:B------:R-:W2:Y:S01]  /*20b0*/  SYNCS.PHASECHK.TRANS64.TRYWAIT P3, [UR13+0x2810], RZ ;  /* 0x002810ffff0075a7 */ /* 0x000ea2000806110d */
[----:B------:R-:W-:-:S04]  /*20c0*/  IADD3 R32, P4, PT, R12, UR40, RZ ;  /* 0x000000280c207c10 */ /* 0x000fc8000ff9e0ff */
[C---:B------:R-:W-:Y:S01]  /*20d0*/  IADD3 R43, P5, PT, R32.reuse, 0x42, RZ ;  /* 0x00000042202b7810 */ /* 0x040fe20007fbe0ff */
[----:B------:R-:W-:Y:S01]  /*20e0*/  IMAD.X R40, RZ, RZ, UR41, P4 ;  /* 0x00000029ff287e24 */ /* 0x000fe2000a0e06ff */
[----:B------:R-:W-:-:S03]  /*20f0*/  IADD3 R4, P4, PT, R32, 0x40, RZ ;  /* 0x0000004020047810 */ /* 0x000fc60007f9e0ff */
[--C-:B------:R-:W-:Y:S01]  /*2100*/  IMAD.X R11, RZ, RZ, R40.reuse, P5 ;  /* 0x000000ffff0b7224 */ /* 0x100fe200028e0628 */
[C---:B------:R-:W-:Y:S01]  /*2110*/  IADD3 R10, P5, PT, R32.reuse, 0x44, RZ ;  /* 0x00000044200a7810 */ /* 0x040fe20007fbe0ff */
[----:B------:R-:W-:Y:S01]  /*2120*/  IMAD.X R5, RZ, RZ, R40, P4 ;  /* 0x000000ffff057224 */ /* 0x000fe200020e0628 */
[----:B------:R-:W-:-:S03]  /*2130*/  IADD3 R44, P4, PT, R32, 0x43, RZ ;  /* 0x00000043202c7810 */ /* 0x000fc60007f9e0ff */
[--C-:B------:R-:W-:Y:S01]  /*2140*/  IMAD.X R7, RZ, RZ, R40.reuse, P5 ;  /* 0x000000ffff077224 */ /* 0x100fe200028e0628 */
[C---:B------:R-:W-:Y:S01]  /*2150*/  IADD3 R8, P5, PT, R32.reuse, 0x46, RZ ;  /* 0x0000004620087810 */ /* 0x040fe20007fbe0ff */
[----:B------:R-:W-:Y:S01]  /*2160*/  IMAD.X R9, RZ, RZ, R40, P4 ;  /* 0x000000ffff097224 */ /* 0x000fe200020e0628 */
[----:B------:R-:W-:-:S03]  /*2170*/  IADD3 R6, P4, PT, R32, 0x45, RZ ;  /* 0x0000004520067810 */ /* 0x000fc60007f9e0ff */
[--C-:B------:R-:W-:Y:S01]  /*2180*/  IMAD.X R42, RZ, RZ, R40.reuse, P5 ;  /* 0x000000ffff2a7224 */ /* 0x100fe200028e0628 */
[----:B------:R-:W-:Y:S01]  /*2190*/  ISETP.GT.U32.AND P5, PT, R43, R13, PT ;  /* 0x0000000d2b00720c */ /* 0x000fe20003fa4070 */
[----:B------:R-:W-:Y:S01]  /*21a0*/  IMAD.X R41, RZ, RZ, R40, P4 ;  /* 0x000000ffff297224 */ /* 0x000fe200020e0628 */
[----:B------:R-:W-:-:S05]  /*21b0*/  IADD3 R32, P4, PT, R32, 0x47, RZ ;  /* 0x0000004720207810 */ /* 0x000fca0007f9e0ff */
[----:B------:R-:W-:Y:S01]  /*21c0*/  IMAD.X R40, RZ, RZ, R40, P4 ;  /* 0x000000ffff287224 */ /* 0x000fe200020e0628 */
[----:B------:R-:W-:Y:S01]  /*21d0*/  ISETP.GT.U32.AND P4, PT, R44, R13, PT ;  /* 0x0000000d2c00720c */ /* 0x000fe20003f84070 */
[----:B--2---:R-:W-:-:S12]  /*21e0*/  @!P3 BRA `(.L_x_17) ;  /* 0x00000018004cb947 */ /* 0x004fd80003800000 */
.L_x_25:
[----:B------:R-:W-:Y:S01]  /*21f0*/  P2R R45, PR, RZ, 0x2 ;  /* 0x00000002ff2d7803 */ /* 0x000fe20000000000 */
[----:B------:R-:W-:Y:S01]  /*2200*/  BAR.SYNC.DEFER_BLOCKING 0x0 ;  /* 0x0000000000007b1d */ /* 0x000fe20000010000 */
[----:B------:R-:W-:Y:S02]  /*2210*/  P2R R43, PR, RZ, 0x4 ;  /* 0x00000004ff2b7803 */ /* 0x000fe40000000000 */
[----:B------:R-:W-:Y:S02]  /*2220*/  ISETP.GT.U32.AND.EX P1, PT, R11, RZ, PT, P5 ;  /* 0x000000ff0b00720c */ /* 0x000fe40003f24150 */
[----:B------:R-:W-:Y:S02]  /*2230*/  ISETP.GT.U32.AND.EX P2, PT, R9, RZ, PT, P4 ;  /* 0x000000ff0900720c */ /* 0x000fe40003f44140 */
[----:B------:R-:W-:Y:S02]  /*2240*/  ISETP.GT.U32.AND P4, PT, R4, R13, PT ;  /* 0x0000000d0400720c */ /* 0x000fe40003f84070 */
[----:B------:R-:W-:-:S02]  /*2250*/  P2R R44, PR, RZ, 0x2 ;  /* 0x00000002ff2c7803 */ /* 0x000fc40000000000 */
[----:B------:R-:W-:Y:S02]  /*2260*/  ISETP.GT.U32.AND.EX P1, PT, R5, RZ, PT, P4 ;  /* 0x000000ff0500720c */ /* 0x000fe40003f24140 */
[-C--:B------:R-:W-:Y:S02]  /*2270*/  ISETP.GT.U32.AND P3, PT, R10, R13.reuse, PT ;  /* 0x0000000d0a00720c */ /* 0x080fe40003f64070 */
[-C--:B------:R-:W-:Y:S02]  /*2280*/  ISETP.GE.U32.AND P4, PT, R4, R13.reuse, PT ;  /* 0x0000000d0400720c */ /* 0x080fe40003f86070 */
[----:B------:R-:W-:Y:S02]  /*2290*/  ISETP.GT.U32.AND.EX P3, PT, R7, RZ, PT, P3 ;  /* 0x000000ff0700720c */ /* 0x000fe40003f64130 */
[----:B------:R-:W-:Y:S02]  /*22a0*/  ISETP.GE.U32.AND.EX P4, PT, R5, RZ, PT, P4 ;  /* 0x000000ff0500720c */ /* 0x000fe40003f86140 */
[----:B------:R-:W-:-:S02]  /*22b0*/  ISETP.GT.U32.AND P5, PT, R6, R13, PT ;  /* 0x0000000d0600720c */ /* 0x000fc40003fa4070 */
[----:B------:R-:W-:Y:S02]  /*22c0*/  ISETP.GT.U32.AND P6, PT, R8, R13, PT ;  /* 0x0000000d0800720c */ /* 0x000fe40003fc4070 */
[----:B------:R-:W-:Y:S01]  /*22d0*/  LDTM.16dp32bit_t0_t15.x8 R4, tmem[UR17+0x100000] ;  /* 0x10000011000479ee */ /* 0x000fe20008980000 */
[----:B------:R-:W2:Y:S01]  /*22e0*/  LDTM.16dp32bit_t16_t31.x8 R4, tmem[UR17+0x100008] ;  /* 0x10000811000479ee */ /* 0x000ea200089a0000 */
[----:B------:R-:W-:Y:S02]  /*22f0*/  ISETP.GT.U32.AND.EX P5, PT, R41, RZ, PT, P5 ;  /* 0x000000ff2900720c */ /* 0x000fe40003fa4150 */
[----:B------:R-:W-:Y:S01]  /*2300*/  ISETP.GT.U32.AND.EX P6, PT, R42, RZ, PT, P6 ;  /* 0x000000ff2a00720c */ /* 0x000fe20003fc4160 */
[----:B-12---:R-:W-:Y:S01]  /*2310*/  FMUL R5, R5, UR44 ;  /* 0x0000002c05057c20 */ /* 0x006fe20008400000 */
[----:B------:R-:W-:Y:S01]  /*2320*/  FMUL R4, R4, UR44 ;  /* 0x0000002c04047c20 */ /* 0x000fe20008400000 */
[----:B------:R-:W-:Y:S01]  /*2330*/  FMUL R6, R6, UR44 ;  /* 0x0000002c06067c20 */ /* 0x000fe20008400000 */
[----:B------:R-:W-:Y:S01]  /*2340*/  FMUL R7, R7, UR44 ;  /* 0x0000002c07077c20 */ /* 0x000fe20008400000 */
[----:B------:R-:W-:Y:S01]  /*2350*/  FMUL R9, R9, UR44 ;  /* 0x0000002c09097c20 */ /* 0x000fe20008400000 */
[----:B------:R-:W-:Y:S01]  /*2360*/  FSEL R5, R5, -INF , !P4 ;  /* 0xff80000005057808 */ /* 0x000fe20006000000 */
[----:B------:R-:W-:Y:S01]  /*2370*/  FMUL R11, R11, UR44 ;  /* 0x0000002c0b0b7c20 */ /* 0x000fe20008400000 */
[----:B------:R-:W-:-:S02]  /*2380*/  ISETP.NE.AND P4, PT, R44, RZ, PT ;  /* 0x000000ff2c00720c */ /* 0x000fc40003f85270 */
[----:B------:R-:W-:Y:S02]  /*2390*/  FSEL R4, R4, -INF , !P1 ;  /* 0xff80000004047808 */ /* 0x000fe40004800000 */
[----:B------:R-:W-:Y:S02]  /*23a0*/  ISETP.NE.AND P1, PT, R45, RZ, PT ;  /* 0x000000ff2d00720c */ /* 0x000fe40003f25270 */
[----:B------:R-:W-:Y:S01]  /*23b0*/  FSEL R45, R6, -INF , !P4 ;  /* 0xff800000062d7808 */ /* 0x000fe20006000000 */
[----:B------:R-:W-:Y:S01]  /*23c0*/  FMUL R6, R8, UR44 ;  /* 0x0000002c08067c20 */ /* 0x000fe20008400000 */
[----:B------:R-:W-:Y:S01]  /*23d0*/  FMUL R8, R10, UR44 ;  /* 0x0000002c0a087c20 */ /* 0x000fe20008400000 */
[----:B------:R-:W-:Y:S02]  /*23e0*/  FSEL R7, R7, -INF , !P2 ;  /* 0xff80000007077808 */ /* 0x000fe40005000000 */
[----:B------:R-:W-:Y:S02]  /*23f0*/  FMNMX3 R10, R4, R5, R45, !PT ;  /* 0x00000005040a7276 */ /* 0x000fe4000780002d */
[----:B------:R-:W-:-:S02]  /*2400*/  FSEL R6, R6, -INF , !P3 ;  /* 0xff80000006067808 */ /* 0x000fc40005800000 */
[----:B------:R-:W-:Y:S02]  /*2410*/  ISETP.GT.U32.AND P3, PT, R32, R13, PT ;  /* 0x0000000d2000720c */ /* 0x000fe40003f64070 */
[----:B------:R-:W-:Y:S02]  /*2420*/  FSEL R9, R9, -INF , !P5 ;  /* 0xff80000009097808 */ /* 0x000fe40006800000 */
[----:B------:R-:W-:Y:S02]  /*2430*/  ISETP.GT.U32.AND.EX P3, PT, R40, RZ, PT, P3 ;  /* 0x000000ff2800720c */ /* 0x000fe40003f64130 */
[----:B------:R-:W-:Y:S02]  /*2440*/  FSEL R8, R8, -INF , !P6 ;  /* 0xff80000008087808 */ /* 0x000fe40007000000 */
[----:B------:R-:W-:Y:S02]  /*2450*/  FMNMX3 R10, R10, R7, R6, !PT ;  /* 0x000000070a0a7276 */ /* 0x000fe40007800006 */
[----:B------:R-:W-:-:S02]  /*2460*/  FSEL R11, R11, -INF , !P3 ;  /* 0xff8000000b0b7808 */ /* 0x000fc40005800000 */
[----:B------:R-:W-:Y:S02]  /*2470*/  FMNMX3 R10, R10, R9, R8, !PT ;  /* 0x000000090a0a7276 */ /* 0x000fe40007800008 */
[----:B------:R-:W-:Y:S02]  /*2480*/  LOP3.LUT P4, RZ, R0, 0xff, RZ, 0xc0, !PT ;  /* 0x000000ff00ff7812 */ /* 0x000fe4000788c0ff */
[----:B------:R-:W-:Y:S02]  /*2490*/  FMNMX R10, R11, R10, !PT ;  /* 0x0000000a0b0a7209 */ /* 0x000fe40007800000 */
[----:B------:R-:W-:-:S03]  /*24a0*/  ISETP.NE.AND P2, PT, R43, RZ, PT ;  /* 0x000000ff2b00720c */ /* 0x000fc60003f45270 */
[----:B------:R-:W1:Y:S06]  /*24b0*/  SHFL.BFLY PT, R41, R10, 0x10, 0x1f ;  /* 0x0e001f000a297f89 */ /* 0x000e6c00000e0000 */
[----:B------:R-:W2:Y:S01]  /*24c0*/  @!P4 SYNCS.CCTL.IV [UR13+0x2810] ;  /* 0x00281000ff00c9b1 */ /* 0x000ea2000800000d */
[----:B------:R-:W-:Y:S01]  /*24d0*/  NOP ;  /* 0x0000000000007918 */ /* 0x000fe20000000000 */
[----:B-1----:R-:W-:-:S05]  /*24e0*/  FMNMX R40, R10, R41, !PT ;  /* 0x000000290a287209 */ /* 0x002fca0007800000 */
[----:B--2---:R1:W-:Y:S01]  /*24f0*/  @!P0 STS [R15+UR13+0x1800], R40 ;  /* 0x001800280f008988 */ /* 0x0043e2000800080d */
[----:B------:R-:W-:Y:S01]  /*2500*/  BAR.SYNC.DEFER_BLOCKING 0x0 ;  /* 0x0000000000007b1d */ /* 0x000fe20000010000 */
[----:B-1----:R-:W-:-:S05]  /*2510*/  IMAD.U32 R40, R33, -0x80000000, RZ ;  /* 0x8000000021287824 */ /* 0x002fca00078e00ff */
[----:B------:R-:W1:Y:S04]  /*2520*/  @!P1 LDS R23, [R14+0x1800] ;  /* 0x001800000e179984 */ /* 0x000e680000000800 */
[----:B-1----:R-:W1:Y:S02]  /*2530*/  SHFL.BFLY PT, R32, R23, 0x1, 0x1f ;  /* 0x0c201f0017207f89 */ /* 0x002e6400000e0000 */
[----:B-1----:R-:W-:-:S05]  /*2540*/  FMNMX R41, R23, R32, !PT ;  /* 0x0000002017297209 */ /* 0x002fca0007800000 */
[----:B------:R-:W-:Y:S01]  /*2550*/  @P2 STS [R14+0x1800], R41 ;  /* 0x001800290e002388 */ /* 0x000fe20000000800 */
[----:B------:R-:W-:Y:S06]  /*2560*/  BAR.SYNC.DEFER_BLOCKING 0x0 ;  /* 0x0000000000007b1d */ /* 0x000fec0000010000 */
[----:B------:R-:W1:Y:S02]  /*2570*/  LDS R32, [R16+UR13+0x1800] ;  /* 0x0018000d10207984 */ /* 0x000e640008000800 */
[----:B-1----:R-:W-:-:S05]  /*2580*/  FMNMX R32, R32, R25, !PT ;  /* 0x0000001920207209 */ /* 0x002fca0007800000 */
[--C-:B------:R-:W-:Y:S01]  /*2590*/  FADD R5, R5, -R32.reuse ;  /* 0x8000002005057221 */ /* 0x100fe20000000000 */
[--C-:B------:R-:W-:Y:S01]  /*25a0*/  FADD R4, R4, -R32.reuse ;  /* 0x8000002004047221 */ /* 0x100fe20000000000 */
[--C-:B------:R-:W-:Y:S01]  /*25b0*/  FADD R7, R7, -R32.reuse ;  /* 0x8000002007077221 */ /* 0x100fe20000000000 */
[--C-:B------:R-:W-:Y:S01]  /*25c0*/  FADD R6, R6, -R32.reuse ;  /* 0x8000002006067221 */ /* 0x100fe20000000000 */
[----:B------:R-:W-:Y:S01]  /*25d0*/  FMUL R10, R5, 1.4426950216293334961 ;  /* 0x3fb8aa3b050a7820 */ /* 0x000fe20000400000 */
[----:B------:R-:W-:Y:S01]  /*25e0*/  FMUL R4, R4, 1.4426950216293334961 ;  /* 0x3fb8aa3b04047820 */ /* 0x000fe20000400000 */
[--C-:B------:R-:W-:Y:S01]  /*25f0*/  FADD R5, R45, -R32.reuse ;  /* 0x800000202d057221 */ /* 0x100fe20000000000 */
[--C-:B------:R-:W-:Y:S01]  /*2600*/  FADD R9, R9, -R32.reuse ;  /* 0x8000002009097221 */ /* 0x100fe20000000000 */
[----:B------:R-:W-:Y:S01]  /*2610*/  MUFU.EX2 R45, R10 ;  /* 0x0000000a002d7308 */ /* 0x000fe20000000800 */
[----:B------:R-:W-:Y:S01]  /*2620*/  FMUL R6, R6, 1.4426950216293334961 ;  /* 0x3fb8aa3b06067820 */ /* 0x000fe20000400000 */
[----:B------:R-:W-:Y:S01]  /*2630*/  FMUL R43, R5, 1.4426950216293334961 ;  /* 0x3fb8aa3b052b7820 */ /* 0x000fe20000400000 */
[----:B------:R-:W-:Y:S01]  /*2640*/  FMUL R5, R7, 1.4426950216293334961 ;  /* 0x3fb8aa3b07057820 */ /* 0x000fe20000400000 */
[----:B------:R-:W-:Y:S01]  /*2650*/  FMUL R41, R9, 1.4426950216293334961 ;  /* 0x3fb8aa3b09297820 */ /* 0x000fe20000400000 */
[--C-:B------:R-:W-:Y:S01]  /*2660*/  FADD R8, R8, -R32.reuse ;  /* 0x8000002008087221 */ /* 0x100fe20000000000 */
[----:B------:R-:W-:-:S02]  /*2670*/  FADD R11, R11, -R32 ;  /* 0x800000200b0b7221 */ /* 0x000fc40000000000 */
[----:B------:R-:W1:Y:S01]  /*2680*/  MUFU.EX2 R4, R4 ;  /* 0x0000000400047308 */ /* 0x000e620000000800 */
[----:B------:R-:W-:Y:S01]  /*2690*/  FMUL R8, R8, 1.4426950216293334961 ;  /* 0x3fb8aa3b08087820 */ /* 0x000fe20000400000 */
[----:B------:R-:W-:-:S06]  /*26a0*/  FMUL R9, R11, 1.4426950216293334961 ;  /* 0x3fb8aa3b0b097820 */ /* 0x000fcc0000400000 */
[----:B------:R-:W2:Y:S08]  /*26b0*/  MUFU.EX2 R43, R43 ;  /* 0x0000002b002b7308 */ /* 0x000eb00000000800 */
[----:B------:R-:W3:Y:S01]  /*26c0*/  MUFU.EX2 R5, R5 ;  /* 0x0000000500057308 */ /* 0x000ee20000000800 */
[----:B-1----:R-:W-:Y:S01]  /*26d0*/  FADD R10, R4, R45 ;  /* 0x0000002d040a7221 */ /* 0x002fe20000000000 */
[----:B------:R-:W-:-:S06]  /*26e0*/  F2FP.F16.F32.PACK_AB R4, R45, R4 ;  /* 0x000000042d04723e */ /* 0x000fcc00000000ff */
[----:B------:R-:W1:Y:S01]  /*26f0*/  MUFU.EX2 R42, R6 ;  /* 0x00000006002a7308 */ /* 0x000e620000000800 */
[----:B--2---:R-:W-:-:S07]  /*2700*/  FADD R10, R43, R10 ;  /* 0x0000000a2b0a7221 */ /* 0x004fce0000000000 */
[----:B------:R-:W2:Y:S01]  /*2710*/  MUFU.EX2 R41, R41 ;  /* 0x0000002900297308 */ /* 0x000ea20000000800 */
[----:B---3--:R-:W-:-:S07]  /*2720*/  FADD R7, R5, R10 ;  /* 0x0000000a05077221 */ /* 0x008fce0000000000 */
[----:B------:R-:W3:Y:S01]  /*2730*/  MUFU.EX2 R8, R8 ;  /* 0x0000000800087308 */ /* 0x000ee20000000800 */
[----:B-1----:R-:W-:-:S07]  /*2740*/  FADD R6, R42, R7 ;  /* 0x000000072a067221 */ /* 0x002fce0000000000 */
[----:B------:R-:W1:Y:S01]  /*2750*/  MUFU.EX2 R9, R9 ;  /* 0x0000000900097308 */ /* 0x000e620000000800 */
[----:B--2---:R-:W-:-:S04]  /*2760*/  FADD R7, R41, R6 ;  /* 0x0000000629077221 */ /* 0x004fc80000000000 */
[----:B---3--:R-:W-:-:S04]  /*2770*/  FADD R6, R8, R7 ;  /* 0x0000000708067221 */ /* 0x008fc80000000000 */
[----:B-1----:R-:W-:-:S05]  /*2780*/  FADD R6, R9, R6 ;  /* 0x0000000609067221 */ /* 0x002fca0000000000 */
[----:B------:R-:W1:Y:S02]  /*2790*/  SHFL.BFLY PT, R7, R6, 0x10, 0x1f ;  /* 0x0e001f0006077f89 */ /* 0x000e6400000e0000 */
[----:B-1----:R-:W-:Y:S01]  /*27a0*/  FADD R10, R6, R7 ;  /* 0x00000007060a7221 */ /* 0x002fe20000000000 */
[----:B------:R-:W-:Y:S06]  /*27b0*/  BAR.SYNC.DEFER_BLOCKING 0x0 ;  /* 0x0000000000007b1d */ /* 0x000fec0000010000 */
[----:B------:R1:W-:Y:S02]  /*27c0*/  @!P0 STS [R15+UR13+0x1800], R10 ;  /* 0x0018000a0f008988 */ /* 0x0003e4000800080d */
[----:B------:R-:W-:Y:S01]  /*27d0*/  BAR.SYNC.DEFER_BLOCKING 0x0 ;  /* 0x0000000000007b1d */ /* 0x000fe20000010000 */
[----:B-1----:R-:W-:-:S05]  /*27e0*/  IMAD.WIDE R10, R22, 0x2, R38 ;  /* 0x00000002160a7825 */ /* 0x002fca00078e0226 */
[----:B------:R-:W1:Y:S04]  /*27f0*/  @!P1 LDS R24, [R14+0x1800] ;  /* 0x001800000e189984 */ /* 0x000e680000000800 */
[----:B-1----:R-:W1:Y:S02]  /*2800*/  SHFL.BFLY PT, R7, R24, 0x1, 0x1f ;  /* 0x0c201f0018077f89 */ /* 0x002e6400000e0000 */
[----:B-1----:R-:W-:-:S05]  /*2810*/  FADD R7, R24, R7 ;  /* 0x0000000718077221 */ /* 0x002fca0000000000 */
[----:B------:R1:W-:Y:S01]  /*2820*/  @P2 STS [R14+0x1800], R7 ;  /* 0x001800070e002388 */ /* 0x0003e20000000800 */
[----:B------:R-:W-:Y:S06]  /*2830*/  BAR.SYNC.DEFER_BLOCKING 0x0 ;  /* 0x0000000000007b1d */ /* 0x000fec0000010000 */
[----:B------:R1:W2:Y:S01]  /*2840*/  LDS R33, [R16+UR13+0x1800] ;  /* 0x0018000d10217984 */ /* 0x0002a20008000800 */
[----:B------:R-:W3:Y:S02]  /*2850*/  SYNCS.PHASECHK.TRANS64.TRYWAIT P3, [UR34], R40 ;  /* 0x00000028ff0075a7 */ /* 0x000ee40008061122 */
[----:B-123--:R-:W-:Y:S05]  /*2860*/  @!P3 BRA `(.L_x_18) ;  /* 0x0000001000b8b947 */ /* 0x00efea0003800000 */
.L_x_26:
[C---:B------:R-:W-:Y:S01]  /*2870*/  IMAD.WIDE R6, R22.reuse, 0x2, R36 ;  /* 0x0000000216067825 */ /* 0x040fe200078e0224 */
[----:B------:R-:W2:Y:S04]  /*2880*/  LDG.E.U16 R10, desc[UR28][R10.64] ;  /* 0x0000001c0a0a7981 */ /* 0x000ea8000c1e1500 */
[----:B------:R1:W3:Y:S02]  /*2890*/  LDG.E.U16 R11, desc[UR28][R6.64] ;  /* 0x0000001c060b7981 */ /* 0x0002e4000c1e1500 */
[----:B-1----:R-:W-:-:S05]  /*28a0*/  IMAD.WIDE R6, R22, 0x2, R34 ;  /* 0x0000000216067825 */ /* 0x002fca00078e0222 */
[----:B------:R1:W4:Y:S02]  /*28b0*/  LDG.E.U16 R40, desc[UR28][R6.64] ;  /* 0x0000001c06287981 */ /* 0x000324000c1e1500 */
[----:B-1----:R-:W-:-:S05]  /*28c0*/  IMAD.WIDE R6, R22, 0x2, R30 ;  /* 0x0000000216067825 */ /* 0x002fca00078e021e */
[----:B------:R1:W5:Y:S01]  /*28d0*/  LDG.E.U16 R44, desc[UR28][R6.64] ;  /* 0x0000001c062c7981 */ /* 0x000362000c1e1500 */
[----:B------:R-:W-:Y:S01]  /*28e0*/  F2FP.F16.F32.PACK_AB R5, R5, R43 ;  /* 0x0000002b0505723e */ /* 0x000fe200000000ff */
[----:B------:R-:W-:Y:S01]  /*28f0*/  FADD R25, -R32, R25 ;  /* 0x0000001920197221 */ /* 0x000fe20000000100 */
[----:B------:R-:W-:Y:S01]  /*2900*/  ULEA UR34, UR32, UR13, 0x3 ;  /* 0x0000000d20227291 */ /* 0x000fe2000f8e18ff */
[----:B0-----:R-:W-:Y:S02]  /*2910*/  UMOV UR26, UR8 ;  /* 0x00000008001a7c82 */ /* 0x001fe40008000000 */
[----:B------:R-:W-:Y:S01]  /*2920*/  FMUL R25, R25, 1.4426950216293334961 ;  /* 0x3fb8aa3b19197820 */ /* 0x000fe20000400000 */
[----:B------:R-:W-:Y:S01]  /*2930*/  UIADD3 UR34, UPT, UPT, UR34, 0x2800, URZ ;  /* 0x0000280022227890 */ /* 0x000fe2000fffe0ff */
[----:B-1----:R-:W-:Y:S02]  /*2940*/  F2FP.F16.F32.PACK_AB R6, R41, R42 ;  /* 0x0000002a2906723e */ /* 0x002fe400000000ff */
[----:B------:R-:W-:-:S02]  /*2950*/  F2FP.F16.F32.PACK_AB R7, R9, R8 ;  /* 0x000000080907723e */ /* 0x000fc400000000ff */
[----:B------:R-:W0:Y:S02]  /*2960*/  MUFU.EX2 R25, R25 ;  /* 0x0000001900197308 */ /* 0x000e240000000800 */
[----:B------:R-:W-:Y:S01]  /*2970*/  STTM.16dp32bit_t0_t15.x4 tmem[UR20], R4 ;  /* 0x00000004000079ed */ /* 0x000fe20008900014 */
[----:B------:R-:W-:Y:S01]  /*2980*/  STTM.16dp32bit_t16_t31.x4 tmem[UR20+0x4], R4 ;  /* 0x00000404000079ed */ /* 0x000fe20008920014 */
[----:B--2---:R-:W-:Y:S04]  /*2990*/  STS.U16 [R3+UR13+0x2000], R10 ;  /* 0x0020000a03007988 */ /* 0x004fe8000800040d */
[----:B---3--:R1:W-:Y:S04]  /*29a0*/  STS.U16 [R3+UR13+0x2200], R11 ;  /* 0x0022000b03007988 */ /* 0x0083e8000800040d */
[----:B----4-:R2:W-:Y:S04]  /*29b0*/  STS.U16 [R3+UR13+0x2400], R40 ;  /* 0x0024002803007988 */ /* 0x0105e8000800040d */
[----:B-----5:R2:W-:Y:S01]  /*29c0*/  STS.U16 [R3+UR13+0x2600], R44 ;  /* 0x0026002c03007988 */ /* 0x0205e2000800040d */
[----:B------:R-:W3:Y:S02]  /*29d0*/  FENCE.VIEW.ASYNC.T ;  /* 0x00000000000073c6 */ /* 0x000ee40000000200 */
[----:B---3--:R-:W-:Y:S06]  /*29e0*/  BAR.SYNC.DEFER_BLOCKING 0x0 ;  /* 0x0000000000007b1d */ /* 0x008fec0000010000 */
[----:B-1----:R-:W-:Y:S01]  /*29f0*/  LDTM.16dp32bit_t0_t15.x8 R4, tmem[UR17] ;  /* 0x00000011000479ee */ /* 0x002fe20008980000 */
[----:B------:R-:W0:Y:S01]  /*2a00*/  LDTM.16dp32bit_t16_t31.x8 R4, tmem[UR17+0x8] ;  /* 0x00000811000479ee */ /* 0x000e2200089a0000 */
[----:B------:R-:W-:Y:S01]  /*2a10*/  NOP ;  /* 0x0000000000007918 */ /* 0x000fe20000000000 */
[C---:B0-----:R-:W-:Y:S01]  /*2a20*/  FMUL R4, R25.reuse, R4 ;  /* 0x0000000419047220 */ /* 0x041fe20000400000 */
        /* <DEDUP_REMOVED lines=8> */
[----:B------:R2:W-:Y:S01]  /*2ab0*/  STTM.16dp32bit_t16_t31.x8 tmem[UR17+0x8], R4 ;  /* 0x00000804000079ed */ /* 0x0005e200089a0011 */
[----:B------:R-:W0:Y:S02]  /*2ac0*/  FENCE.VIEW.ASYNC.T ;  /* 0x00000000000073c6 */ /* 0x000e240000000200 */
[----:B0-----:R-:W-:Y:S06]  /*2ad0*/  BAR.SYNC.DEFER_BLOCKING 0x0 ;  /* 0x0000000000007b1d */ /* 0x001fec0000010000 */
[----:B------:R0:W-:Y:S06]  /*2ae0*/  MEMBAR.ALL.CTA ;  /* 0x0000000000007992 */ /* 0x0001ec0000008000 */
[----:B0-----:R-:W0:Y:S02]  /*2af0*/  FENCE.VIEW.ASYNC.S ;  /* 0x00000000000073c6 */ /* 0x001e240000000000 */
[----:B0-----:R-:W-:Y:S06]  /*2b00*/  BAR.SYNC.DEFER_BLOCKING 0x0 ;  /* 0x0000000000007b1d */ /* 0x001fec0000010000 */
[----:B------:R-:W-:Y:S05]  /*2b10*/  BRA.U UP3, `(.L_x_19) ;  /* 0x0000000103387547 */ /* 0x000fea000b800000 */
[----:B------:R-:W-:Y:S01]  /*2b20*/  UIADD3 UR27, UPT, UPT, UR15, 0x28, URZ ;  /* 0x000000280f1b7890 */ /* 0x000fe2000fffe0ff */
[----:B------:R-:W-:Y:S01]  /*2b30*/  UMOV UR22, UR6 ;  /* 0x0000000600167c82 */ /* 0x000fe20008000000 */
[----:B------:R-:W-:Y:S01]  /*2b40*/  UMOV UR23, 0x80004020 ;  /* 0x8000402000177882 */ /* 0x000fe20000000000 */
[----:B------:R-:W-:Y:S01]  /*2b50*/  UMOV UR24, 0x0 ;  /* 0x0000000000187882 */ /* 0x000fe20000000000 */
[----:B------:R-:W-:Y:S01]  /*2b60*/  UMOV UR25, 0x4080010 ;  /* 0x0408001000197882 */ /* 0x000fe20000000000 */
[----:B------:R-:W-:Y:S01]  /*2b70*/  UMOV UR10, UR34 ;  /* 0x00000022000a7c82 */ /* 0x000fe20008000000 */
[----:B------:R-:W-:Y:S01]  /*2b80*/  UMOV UR11, URZ ;  /* 0x000000ff000b7c82 */ /* 0x000fe20008000000 */
[----:B------:R-:W-:Y:S01]  /*2b90*/  UMOV UR42, 0x0 ;  /* 0x00000000002a7882 */ /* 0x000fe20000000000 */
[----:B------:R-:W-:Y:S01]  /*2ba0*/  UMOV UR43, 0x4080010 ;  /* 0x04080010002b7882 */ /* 0x000fe20000000000 */
[----:B------:R0:W-:Y:S01]  /*2bb0*/  UTCHMMA tmem[UR9], gdesc[UR22], tmem[UR15], tmem[UR24], idesc[UR25], UPT ;  /* 0x00ff1816090079ea */ /* 0x0001e2000b80000f */
[----:B------:R-:W-:Y:S01]  /*2bc0*/  UMOV UR10, UR10 ;  /* 0x0000000a000a7c82 */ /* 0x000fe20008000000 */
[----:B------:R0:W-:Y:S01]  /*2bd0*/  UTCHMMA tmem[UR27], gdesc[UR18], tmem[UR15], tmem[UR42], idesc[UR43], UPT ;  /* 0x00ff2a121b0079ea */ /* 0x0001e2000b80000f */
[----:B------:R0:W-:Y:S01]  /*2be0*/  UTCBAR [UR10], URZ ;  /* 0x000000ff0a0073e9 */ /* 0x0001e200080000ff */
[----:B------:R-:W-:-:S02]  /*2bf0*/  NOP ;  /* 0x0000000000007918 */ /* 0x000fc40000000000 */
.L_x_19:
[----:B------:R-:W-:Y:S01]  /*2c00*/  UIADD3 UR40, UP0, UPT, UR40, 0x20, URZ ;  /* 0x0000002028287890 */ /* 0x000fe2000ff1e0ff */
[----:B------:R-:W-:Y:S01]  /*2c10*/  FFMA R17, R25, R17, R33 ;  /* 0x0000001119117223 */ /* 0x000fe20000000021 */
[----:B------:R-:W-:Y:S01]  /*2c20*/  UIADD3 UR32, UPT, UPT, UR32, 0x1, URZ ;  /* 0x0000000120207890 */ /* 0x000fe2000fffe0ff */
[----:B------:R-:W-:Y:S01]  /*2c30*/  VIADD R22, R22, UR21 ;  /* 0x0000001516167c36 */ /* 0x000fe20008000000 */
[----:B------:R-:W-:Y:S01]  /*2c40*/  UIADD3.X UR41, UPT, UPT, URZ, UR41, URZ, UP0, !UPT ;  /* 0x00000029ff297290 */ /* 0x000fe200087fe4ff */
[----:B------:R-:W-:Y:S01]  /*2c50*/  IMAD.U32 R33, RZ, RZ, UR26 ;  /* 0x0000001aff217e24 */ /* 0x000fe2000f8e00ff */
[----:B------:R-:W-:Y:S01]  /*2c60*/  UISETP.GE.U32.AND UP0, UPT, UR40, UR14, UPT ;  /* 0x0000000e2800728c */ /* 0x000fe2000bf06070 */
[----:B------:R-:W-:Y:S01]  /*2c70*/  IMAD.MOV.U32 R25, RZ, RZ, R32 ;  /* 0x000000ffff197224 */ /* 0x000fe200078e0020 */
[----:B------:R-:W-:Y:S02]  /*2c80*/  UISETP.GT.AND UP4, UPT, UR32, 0x1, UPT ;  /* 0x000000012000788c */ /* 0x000fe4000bf84270 */
[----:B------:R-:W-:-:S02]  /*2c90*/  UISETP.GE.U32.AND.EX UP0, UPT, UR41, URZ, UPT, UP0 ;  /* 0x000000ff2900728c */ /* 0x000fc4000bf06100 */
[----:B0-----:R-:W-:Y:S02]  /*2ca0*/  USEL UR10, URZ, 0x1, !UP4 ;  /* 0x00000001ff0a7887 */ /* 0x001fe4000e000000 */
[----:B------:R-:W-:Y:S02]  /*2cb0*/  UIADD3 UR33, UPT, UPT, UR31, UR33, URZ ;  /* 0x000000211f217290 */ /* 0x000fe4000fffe0ff */
[----:B------:R-:W-:Y:S02]  /*2cc0*/  USEL UR32, UR32, URZ, !UP4 ;  /* 0x000000ff20207287 */ /* 0x000fe4000e000000 */
[----:B------:R-:W-:Y:S01]  /*2cd0*/  ULOP3.LUT UR8, UR8, UR10, URZ, 0x3c, !UPT ;  /* 0x0000000a08087292 */ /* 0x000fe2000f8e3cff */
[----:B------:R-:W-:Y:S11]  /*2ce0*/  BRA.U !UP0, `(.L_x_20) ;  /* 0xfffffff108447547 */ /* 0x000ff6000b83ffff */
[----:B------:R-:W-:Y:S01]  /*2cf0*/  UISETP.GE.AND UP0, UPT, UR30, 0x1, UPT ;  /* 0x000000011e00788c */ /* 0x000fe2000bf06270 */
[----:B------:R-:W-:-:S08]  /*2d00*/  IMAD.MOV.U32 R25, RZ, RZ, R32 ;  /* 0x000000ffff197224 */ /* 0x000fd000078e0020 */
[----:B------:R-:W-:Y:S05]  /*2d10*/  BRA.U !UP0, `(.L_x_15) ;  /* 0x0000000108147547 */ /* 0x000fea000b800000 */
[----:B------:R-:W-:-:S06]  /*2d20*/  USHF.L.U32 UR4, UR26, 0x1f, URZ ;  /* 0x0000001f1a047899 */ /* 0x000fcc00080006ff */
[----:B--2---:R-:W-:-:S04]  /*2d30*/  IMAD.U32 R3, RZ, RZ, UR4 ;  /* 0x00000004ff037e24 */ /* 0x004fc8000f8e00ff */
[----:B------:R-:W0:Y:S02]  /*2d40*/  SYNCS.PHASECHK.TRANS64.TRYWAIT P0, [UR34], R3 ;  /* 0x00000003ff0075a7 */ /* 0x000e240008001122 */
[----:B0-----:R-:W-:Y:S05]  /*2d50*/  @!P0 BRA `(.L_x_21) ;  /* 0x0000000c00888947 */ /* 0x001fea0003800000 */
.L_x_27:
[----:B------:R-:W-:-:S07]  /*2d60*/  IMAD.MOV.U32 R25, RZ, RZ, R32 ;  /* 0x000000ffff197224 */ /* 0x000fce00078e0020 */
.L_x_15:
[C---:B--2---:R-:W-:Y:S01]  /*2d70*/  IMAD.SHL.U32 R3, R0.reuse, 0x20, RZ ;  /* 0x0000002000037824 */ /* 0x044fe200078e00ff */
[----:B------:R-:W-:Y:S01]  /*2d80*/  BAR.SYNC.DEFER_BLOCKING 0x0 ;  /* 0x0000000000007b1d */ /* 0x000fe20000010000 */
[C---:B------:R-:W-:Y:S01]  /*2d90*/  IMAD.SHL.U32 R12, R0.reuse, 0x10, RZ ;  /* 0x00000010000c7824 */ /* 0x040fe200078e00ff */
[C---:B------:R-:W-:Y:S01]  /*2da0*/  LOP3.LUT P3, RZ, R0.reuse, 0xff, RZ, 0xc0, !PT ;  /* 0x000000ff00ff7812 */ /* 0x040fe2000786c0ff */
[C---:B0--3--:R-:W-:Y:S01]  /*2db0*/  IMAD.SHL.U32 R6, R0.reuse, 0x2, RZ ;  /* 0x0000000200067824 */ /* 0x049fe200078e00ff */
[----:B------:R-:W-:Y:S02]  /*2dc0*/  LOP3.LUT R3, R3, 0x300, RZ, 0xc0, !PT ;  /* 0x0000030003037812 */ /* 0x000fe400078ec0ff */
[----:B------:R-:W-:Y:S01]  /*2dd0*/  LOP3.LUT R14, R0, 0x80, RZ, 0xc0, !PT ;  /* 0x00000080000e7812 */ /* 0x000fe200078ec0ff */
[----:B------:R-:W0:Y:S01]  /*2de0*/  LDCU.64 UR4, c[0x0][0x3e0] ;  /* 0x00007c00ff0477ac */ /* 0x000e220008000a00 */
[----:B------:R-:W-:Y:S02]  /*2df0*/  LOP3.LUT R5, R3, 0x70, R12, 0xf8, !PT ;  /* 0x0000007003057812 */ /* 0x000fe400078ef80c */
[----:B------:R-:W-:-:S02]  /*2e00*/  LOP3.LUT R3, R6, 0x80, RZ, 0xc0, !PT ;  /* 0x0000008006037812 */ /* 0x000fc400078ec0ff */
[--C-:B------:R-:W-:Y:S02]  /*2e10*/  SHF.R.S32.HI R4, RZ, 0x5, R0.reuse ;  /* 0x00000005ff047819 */ /* 0x100fe40000011400 */
[----:B------:R-:W-:Y:S01]  /*2e20*/  FSETP.GT.AND P0, PT, |R17|, 8.50705917302346158658e+37, PT ;  /* 0x7e8000001100780b */ /* 0x000fe20003f04200 */
[----:B------:R-:W-:Y:S01]  /*2e30*/  VIADD R3, R3, UR13 ;  /* 0x0000000d03037c36 */ /* 0x000fe20008000000 */
[----:B------:R-:W-:Y:S02]  /*2e40*/  SGXT R4, R4, 0x1 ;  /* 0x000000010404781a */ /* 0x000fe40000000200 */
[----:B------:R-:W-:Y:S01]  /*2e50*/  SHF.R.S32.HI R13, RZ, 0x2, R0 ;  /* 0x00000002ff0d7819 */ /* 0x000fe20000011400 */
[----:B------:R-:W-:Y:S01]  /*2e60*/  IMAD R15, R14, 0x8, R3 ;  /* 0x000000080e0f7824 */ /* 0x000fe200078e0203 */
[----:B------:R-:W-:Y:S01]  /*2e70*/  LOP3.LUT R3, R12, 0x30, RZ, 0xc0, !PT ;  /* 0x000000300c037812 */ /* 0x000fe200078ec0ff */
[C---:B------:R-:W-:Y:S01]  /*2e80*/  FMUL R12, R17.reuse, 8388608 ;  /* 0x4b000000110c7820 */ /* 0x040fe20000400000 */
[----:B------:R-:W-:Y:S01]  /*2e90*/  FSETP.GEU.AND P1, PT, R17, 1.175494350822287508e-38, PT ;  /* 0x008000001100780b */ /* 0x000fe20003f2e000 */
[----:B------:R-:W-:Y:S01]  /*2ea0*/  IMAD.SHL.U32 R14, R0, 0x8, RZ ;  /* 0x00000008000e7824 */ /* 0x000fe200078e00ff */
[----:B------:R-:W-:Y:S01]  /*2eb0*/  LOP3.LUT R16, R5, 0x840, R4, 0x78, !PT ;  /* 0x0000084005107812 */ /* 0x000fe200078e7804 */
[----:B------:R-:W1:Y:S02]  /*2ec0*/  @!P3 SYNCS.CCTL.IV [UR13+0x2800] ;  /* 0x00280000ff00b9b1 */ /* 0x000e64000800000d */
[----:B-1----:R-:W-:Y:S01]  /*2ed0*/  BAR.SYNC.DEFER_BLOCKING 0x0 ;  /* 0x0000000000007b1d */ /* 0x002fe20000010000 */
[----:B------:R-:W-:Y:S01]  /*2ee0*/  FSETP.GEU.AND P2, PT, |R17|, 1.175494350822287508e-38, PT ;  /* 0x008000001100780b */ /* 0x000fe20003f4e200 */
[----:B------:R-:W-:Y:S01]  /*2ef0*/  VIADD R3, R3, UR13 ;  /* 0x0000000d03037c36 */ /* 0x000fe20008000000 */
[----:B------:R-:W-:Y:S01]  /*2f00*/  SGXT R13, R13, 0x1 ;  /* 0x000000010d0d781a */ /* 0x000fe20000000200 */
[----:B------:R-:W-:Y:S01]  /*2f10*/  IMAD.IADD R16, R16, 0x1, R15 ;  /* 0x0000000110107824 */ /* 0x000fe200078e020f */
[----:B------:R-:W-:Y:S01]  /*2f20*/  FSEL R12, R12, R17, !P1 ;  /* 0x000000110c0c7208 */ /* 0x000fe20004800000 */
[----:B------:R-:W-:Y:S01]  /*2f30*/  @P0 FMUL R17, R17, 0.25 ;  /* 0x3e80000011110820 */ /* 0x000fe20000400000 */
[----:B------:R-:W-:Y:S01]  /*2f40*/  LOP3.LUT R13, R13, 0x840, RZ, 0xc0, !PT ;  /* 0x000008400d0d7812 */ /* 0x000fe200078ec0ff */
[----:B------:R-:W-:Y:S01]  /*2f50*/  LDTM.16dp32bit_t0_t15.x8 R4, tmem[UR17] ;  /* 0x00000011000479ee */ /* 0x000fe20008980000 */
[----:B------:R-:W1:Y:S01]  /*2f60*/  LDTM.16dp32bit_t16_t31.x8 R4, tmem[UR17+0x8] ;  /* 0x00000811000479ee */ /* 0x000e6200089a0000 */
[----:B------:R-:W-:Y:S01]  /*2f70*/  LOP3.LUT R18, R0, 0x10, RZ, 0xc0, !PT ;  /* 0x0000001000127812 */ /* 0x000fe200078ec0ff */
[----:B------:R-:W-:Y:S01]  /*2f80*/  VIADD R15, R12, 0xc0cafb0d ;  /* 0xc0cafb0d0c0f7836 */ /* 0x000fe20000000000 */
[----:B------:R-:W-:Y:S01]  /*2f90*/  LOP3.LUT R14, R13, 0x40, R14, 0x78, !PT ;  /* 0x000000400d0e7812 */ /* 0x000fe200078e780e */
[----:B0-----:R-:W-:Y:S01]  /*2fa0*/  UIMAD UR4, UR12, UR4, URZ ;  /* 0x000000040c0472a4 */ /* 0x001fe2000f8e02ff */
[----:B------:R-:W-:Y:S01]  /*2fb0*/  LOP3.LUT R13, R0, 0xe0, RZ, 0xc0, !PT ;  /* 0x000000e0000d7812 */ /* 0x000fe200078ec0ff */
[----:B------:R-:W-:Y:S01]  /*2fc0*/  IMAD R18, R18, 0x40, R3 ;  /* 0x0000004012127824 */ /* 0x000fe200078e0203 */
[----:B------:R-:W-:Y:S01]  /*2fd0*/  LOP3.LUT R15, R15, 0xff800000, RZ, 0xc0, !PT ;  /* 0xff8000000f0f7812 */ /* 0x000fe200078ec0ff */
[----:B------:R-:W-:Y:S01]  /*2fe0*/  @!P2 FMUL R17, R17, 16777216 ;  /* 0x4b8000001111a820 */ /* 0x000fe20000400000 */
[----:B------:R-:W-:Y:S01]  /*2ff0*/  USHF.L.U32 UR6, UR4, 0x1, URZ ;  /* 0x0000000104067899 */ /* 0x000fe200080006ff */
[----:B------:R-:W-:-:S02]  /*3000*/  IMAD R21, R13, 0x4, R18 ;  /* 0x000000040d157824 */ /* 0x000fc400078e0212 */
[----:B------:R-:W-:Y:S02]  /*3010*/  IMAD.IADD R13, R12, 0x1, -R15 ;  /* 0x000000010c0d7824 */ /* 0x000fe400078e0a0f */
[----:B------:R-:W0:Y:S01]  /*3020*/  MUFU.RCP R17, R17 ;  /* 0x0000001100117308 */ /* 0x000e220000001000 */
[----:B------:R-:W-:Y:S02]  /*3030*/  IMAD.MOV.U32 R18, RZ, RZ, 0x3dc6b27f ;  /* 0x3dc6b27fff127424 */ /* 0x000fe400078e00ff */
[----:B------:R-:W-:Y:S01]  /*3040*/  FADD R13, R13, -1 ;  /* 0xbf8000000d0d7421 */ /* 0x000fe20000000000 */
[----:B------:R-:W2:Y:S01]  /*3050*/  @!P3 SYNCS.CCTL.IV [UR13+0x2808] ;  /* 0x00280800ff00b9b1 */ /* 0x000ea2000800000d */
[----:B------:R-:W-:Y:S01]  /*3060*/  NOP ;  /* 0x0000000000007918 */ /* 0x000fe20000000000 */
[----:B------:R-:W-:Y:S02]  /*3070*/  IMAD.IADD R21, R14, 0x1, R21 ;  /* 0x000000010e157824 */ /* 0x000fe400078e0215 */
[----:B------:R-:W-:Y:S01]  /*3080*/  FFMA.FTZ R18, R13, R18, -0.16845393180847167969 ;  /* 0xbe2c7f300d127423 */ /* 0x000fe20000010012 */
[----:B------:R-:W-:-:S02]  /*3090*/  I2FP.F32.S32 R14, R15 ;  /* 0x0000000f000e7245 */ /* 0x000fc40000201400 */
[----:B------:R-:W-:Y:S01]  /*30a0*/  SHF.R.U32.HI R15, RZ, 0x6, R0 ;  /* 0x00000006ff0f7819 */ /* 0x000fe20000011600 */
[----:B-1----:R-:W-:Y:S01]  /*30b0*/  @P0 FMUL R8, R8, 0.25 ;  /* 0x3e80000008080820 */ /* 0x002fe20000400000 */
[----:B------:R-:W-:Y:S01]  /*30c0*/  FFMA.FTZ R18, R13, R18, 0.1716887056827545166 ;  /* 0x3e2fcf2a0d127423 */ /* 0x000fe20000010012 */
[----:B------:R-:W-:Y:S01]  /*30d0*/  @P0 FMUL R9, R9, 0.25 ;  /* 0x3e80000009090820 */ /* 0x000fe20000400000 */
[----:B------:R-:W-:Y:S01]  /*30e0*/  @P0 FMUL R10, R10, 0.25 ;  /* 0x3e8000000a0a0820 */ /* 0x000fe20000400000 */
[----:B------:R-:W-:Y:S01]  /*30f0*/  @P0 FMUL R4, R4, 0.25 ;  /* 0x3e80000004040820 */ /* 0x000fe20000400000 */
[----:B------:R-:W-:Y:S01]  /*3100*/  @P0 FMUL R5, R5, 0.25 ;  /* 0x3e80000005050820 */ /* 0x000fe20000400000 */
[----:B------:R-:W-:Y:S01]  /*3110*/  @P0 FMUL R6, R6, 0.25 ;  /* 0x3e80000006060820 */ /* 0x000fe20000400000 */
[----:B------:R-:W-:Y:S01]  /*3120*/  @P0 FMUL R7, R7, 0.25 ;  /* 0x3e80000007070820 */ /* 0x000fe20000400000 */
[----:B------:R-:W-:Y:S01]  /*3130*/  @P0 FMUL R11, R11, 0.25 ;  /* 0x3e8000000b0b0820 */ /* 0x000fe20000400000 */
[----:B------:R-:W-:Y:S01]  /*3140*/  @!P2 FMUL R8, R8, 16777216 ;  /* 0x4b8000000808a820 */ /* 0x000fe20000400000 */
[----:B------:R-:W-:Y:S01]  /*3150*/  FFMA.FTZ R18, R13, R18, -0.17900948226451873779 ;  /* 0xbe374e430d127423 */ /* 0x000fe20000010012 */
[----:B------:R-:W-:Y:S01]  /*3160*/  @!P2 FMUL R9, R9, 16777216 ;  /* 0x4b8000000909a820 */ /* 0x000fe20000400000 */
[----:B------:R-:W-:Y:S01]  /*3170*/  @!P2 FMUL R10, R10, 16777216 ;  /* 0x4b8000000a0aa820 */ /* 0x000fe20000400000 */
[----:B------:R-:W-:Y:S01]  /*3180*/  @!P2 FMUL R4, R4, 16777216 ;  /* 0x4b8000000404a820 */ /* 0x000fe20000400000 */
[----:B------:R-:W-:Y:S01]  /*3190*/  @!P2 FMUL R5, R5, 16777216 ;  /* 0x4b8000000505a820 */ /* 0x000fe20000400000 */
[----:B------:R-:W-:Y:S01]  /*31a0*/  @!P2 FMUL R6, R6, 16777216 ;  /* 0x4b8000000606a820 */ /* 0x000fe20000400000 */
[----:B------:R-:W-:Y:S01]  /*31b0*/  @!P2 FMUL R7, R7, 16777216 ;  /* 0x4b8000000707a820 */ /* 0x000fe20000400000 */
[----:B------:R-:W-:Y:S01]  /*31c0*/  @!P2 FMUL R11, R11, 16777216 ;  /* 0x4b8000000b0ba820 */ /* 0x000fe20000400000 */
[----:B------:R-:W-:Y:S01]  /*31d0*/  FFMA.FTZ R18, R13, R18, 0.20512372255325317383 ;  /* 0x3e520bf40d127423 */ /* 0x000fe20000010012 */
[C---:B0-----:R-:W-:Y:S01]  /*31e0*/  FMUL R19, R17.reuse, R8 ;  /* 0x0000000811137220 */ /* 0x041fe20000400000 */
[C---:B------:R-:W-:Y:S01]  /*31f0*/  FMUL R8, R17.reuse, R9 ;  /* 0x0000000911087220 */ /* 0x040fe20000400000 */
[C---:B------:R-:W-:Y:S01]  /*3200*/  FMUL R9, R17.reuse, R10 ;  /* 0x0000000a11097220 */ /* 0x040fe20000400000 */
[C---:B------:R-:W-:Y:S01]  /*3210*/  FMUL R4, R17.reuse, R4 ;  /* 0x0000000411047220 */ /* 0x040fe20000400000 */
[C---:B------:R-:W-:Y:S01]  /*3220*/  FMUL R5, R17.reuse, R5 ;  /* 0x0000000511057220 */ /* 0x040fe20000400000 */
[C---:B------:R-:W-:Y:S01]  /*3230*/  FMUL R6, R17.reuse, R6 ;  /* 0x0000000611067220 */ /* 0x040fe20000400000 */
[C---:B------:R-:W-:Y:S01]  /*3240*/  FMUL R7, R17.reuse, R7 ;  /* 0x0000000711077220 */ /* 0x040fe20000400000 */
[----:B------:R-:W-:Y:S01]  /*3250*/  FMUL R10, R17, R11 ;  /* 0x0000000b110a7220 */ /* 0x000fe20000400000 */
[----:B------:R-:W-:Y:S01]  /*3260*/  FFMA.FTZ R18, R13, R18, -0.24046532809734344482 ;  /* 0xbe763c8b0d127423 */ /* 0x000fe20000010012 */
[----:B------:R-:W-:-:S02]  /*3270*/  F2FP.F16.F32.PACK_AB R4, R19, R4 ;  /* 0x000000041304723e */ /* 0x000fc400000000ff */
[----:B------:R-:W-:Y:S01]  /*3280*/  F2FP.F16.F32.PACK_AB R5, R8, R5 ;  /* 0x000000050805723e */ /* 0x000fe200000000ff */
[----:B------:R-:W-:Y:S01]  /*3290*/  FFMA.FTZ R18, R13, R18, 0.28857114911079406738 ;  /* 0x3e93bf990d127423 */ /* 0x000fe20000010012 */
[----:B------:R-:W-:Y:S02]  /*32a0*/  F2FP.F16.F32.PACK_AB R6, R9, R6 ;  /* 0x000000060906723e */ /* 0x000fe400000000ff */
[----:B------:R-:W-:Y:S01]  /*32b0*/  F2FP.F16.F32.PACK_AB R7, R10, R7 ;  /* 0x000000070a07723e */ /* 0x000fe200000000ff */
[C---:B------:R-:W-:Y:S01]  /*32c0*/  FFMA.FTZ R18, R13.reuse, R18, -0.36067417263984680176 ;  /* 0xbeb8aa490d127423 */ /* 0x040fe20000010012 */
[----:B------:R-:W-:Y:S01]  /*32d0*/  ISETP.GE.U32.AND P0, PT, R12, 0x7f800000, PT ;  /* 0x7f8000000c00780c */ /* 0x000fe20003f06070 */
[----:B------:R-:W0:Y:S01]  /*32e0*/  LDC R10, c[0x0][0x3e8] ;  /* 0x0000fa00ff0a7b82 */ /* 0x000e220000000800 */
[----:B------:R-:W-:Y:S01]  /*32f0*/  FSEL R11, RZ, -23, P1 ;  /* 0xc1b80000ff0b7808 */ /* 0x000fe20000800000 */
[----:B--2---:R1:W-:Y:S01]  /*3300*/  STSM.16.M88.4 [R16], R4 ;  /* 0x0000000410007844 */ /* 0x0043e20000000200 */
[----:B------:R-:W-:-:S05]  /*3310*/  FFMA.FTZ R18, R13, R18, 0.48089820146560668945 ;  /* 0x3ef6384a0d127423 */ /* 0x000fca0000010012 */
[----:B------:R-:W-:Y:S01]  /*3320*/  BAR.SYNC.DEFER_BLOCKING 0x0 ;  /* 0x0000000000007b1d */ /* 0x000fe20000010000 */
[C---:B------:R-:W-:Y:S01]  /*3330*/  FFMA.FTZ R18, R13.reuse, R18, -0.72134751081466674805 ;  /* 0xbf38aa3b0d127423 */ /* 0x040fe20000010012 */
[----:B------:R-:W-:Y:S01]  /*3340*/  FFMA.FTZ R11, R14, 1.1920928955078125e-07, R11 ;  /* 0x340000000e0b7823 */ /* 0x000fe2000001000b */
[----:B------:R-:W-:Y:S02]  /*3350*/  FSETP.NEU.AND P1, PT, R12, RZ, PT ;  /* 0x000000ff0c00720b */ /* 0x000fe40003f2d000 */
[----:B------:R-:W-:-:S03]  /*3360*/  FMUL R18, R13, R18 ;  /* 0x000000120d127220 */ /* 0x000fc60000400000 */
[----:B------:R-:W2:Y:S01]  /*3370*/  LDC.64 R8, c[0x0][0x398] ;  /* 0x0000e600ff087b82 */ /* 0x000ea20000000a00 */
[----:B------:R-:W-:Y:S01]  /*3380*/  SGXT.U32 R15, R15, 0x2 ;  /* 0x000000020f0f781a */ /* 0x000fe20000000000 */
[----:B------:R-:W-:-:S04]  /*3390*/  FMUL R18, R13, R18 ;  /* 0x000000120d127220 */ /* 0x000fc80000400000 */
[----:B------:R-:W-:Y:S01]  /*33a0*/  FFMA.FTZ R18, R13, 1.4426950216293334961, R18 ;  /* 0x3fb8aa3b0d127823 */ /* 0x000fe20000010012 */
[----:B------:R-:W-:-:S03]  /*33b0*/  @P0 IMAD.MOV.U32 R13, RZ, RZ, 0x7f800000 ;  /* 0x7f800000ff0d0424 */ /* 0x000fc600078e00ff */
[----:B------:R-:W-:Y:S01]  /*33c0*/  FADD R18, R11, R18 ;  /* 0x000000120b127221 */ /* 0x000fe20000000000 */
[----:B------:R-:W-:Y:S01]  /*33d0*/  @P0 FFMA.FTZ R18, R12, R13, +INF ;  /* 0x7f8000000c120423 */ /* 0x000fe2000001000d */
[--C-:B------:R-:W-:Y:S01]  /*33e0*/  SHF.R.U32.HI R12, RZ, 0x2, R0.reuse ;  /* 0x00000002ff0c7819 */ /* 0x100fe20000011600 */
[----:B------:R-:W-:Y:S01]  /*33f0*/  IMAD R11, R2, UR5, RZ ;  /* 0x00000005020b7c24 */ /* 0x000fe2000f8e02ff */
[----:B------:R-:W-:Y:S01]  /*3400*/  UIMAD.WIDE UR4, UR4, 0x2, URZ ;  /* 0x00000002040478a5 */ /* 0x000fe2000f8e02ff */
[----:B0-----:R-:W-:Y:S01]  /*3410*/  IMAD R15, R15, R10, RZ ;  /* 0x0000000a0f0f7224 */ /* 0x001fe200078e02ff */
[----:B------:R-:W-:Y:S01]  /*3420*/  LOP3.LUT R17, R12, 0x38, RZ, 0xc0, !PT ;  /* 0x000000380c117812 */ /* 0x000fe200078ec0ff */
[----:B------:R0:W3:Y:S01]  /*3430*/  LDSM.16.M88.4 R4, [R21] ;  /* 0x000000001504783b */ /* 0x0000e20000000200 */
[C---:B------:R-:W-:Y:S01]  /*3440*/  IMAD.SHL.U32 R13, R11.reuse, 0x2, RZ ;  /* 0x000000020b0d7824 */ /* 0x040fe200078e00ff */
[----:B------:R-:W-:Y:S01]  /*3450*/  FSEL R18, R18, -INF , P1 ;  /* 0xff80000012127808 */ /* 0x000fe20000800000 */
[----:B------:R-:W-:Y:S01]  /*3460*/  IMAD.HI R12, R11, 0x2, RZ ;  /* 0x000000020b0c7827 */ /* 0x000fe200078e02ff */
[----:B------:R-:W-:-:S02]  /*3470*/  LOP3.LUT R11, R17, 0x1f, R0, 0xf8, !PT ;  /* 0x0000001f110b7812 */ /* 0x000fc400078ef800 */
[----:B--2---:R-:W-:Y:S01]  /*3480*/  IADD3 R26, P0, P2, R13, UR6, R8 ;  /* 0x000000060d1a7c10 */ /* 0x004fe2000fa1e008 */
[----:B------:R-:W-:Y:S02]  /*3490*/  IMAD R13, R10, 0x4, R15 ;  /* 0x000000040a0d7824 */ /* 0x000fe400078e020f */
[----:B------:R-:W-:Y:S01]  /*34a0*/  FFMA R25, R18, 0.69314718246459960938, R25 ;  /* 0x3f31721812197823 */ /* 0x000fe20000000019 */
[----:B------:R-:W-:Y:S01]  /*34b0*/  IMAD.SHL.U32 R8, R11, 0x8, RZ ;  /* 0x000000080b087824 */ /* 0x000fe200078e00ff */
[----:B------:R-:W-:Y:S01]  /*34c0*/  IADD3.X R28, PT, PT, R12, UR5, R9, P0, P2 ;  /* 0x000000050c1c7c10 */ /* 0x000fe200087e4409 */
[----:B------:R-:W-:Y:S01]  /*34d0*/  IMAD R19, R10, 0x4, R13 ;  /* 0x000000040a137824 */ /* 0x000fe200078e020d */
[----:B-1----:R-:W-:Y:S01]  /*34e0*/  LEA R16, P0, R15, R26, 0x1 ;  /* 0x0000001a0f107211 */ /* 0x002fe200078008ff */
[----:B------:R-:W-:Y:S01]  /*34f0*/  IMAD.SHL.U32 R11, R11, 0x10, RZ ;  /* 0x000000100b0b7824 */ /* 0x000fe200078e00ff */
[----:B------:R-:W-:Y:S01]  /*3500*/  LOP3.LUT R8, R8, 0xc0, RZ, 0xc0, !PT ;  /* 0x000000c008087812 */ /* 0x000fe200078ec0ff */
[----:B------:R-:W1:Y:S01]  /*3510*/  LDCU UR4, c[0x0][0x3ec] ;  /* 0x00007d80ff0477ac */ /* 0x000e620008000800 */
[----:B------:R-:W-:Y:S01]  /*3520*/  LEA.HI.X.SX32 R17, R15, R28, 0x1, P0 ;  /* 0x0000001c0f117211 */ /* 0x000fe200000f0eff */
[C---:B------:R-:W-:Y:S01]  /*3530*/  IMAD R15, R10.reuse, 0x4, R19 ;  /* 0x000000040a0f7824 */ /* 0x040fe200078e0213 */
[-C--:B------:R-:W-:Y:S01]  /*3540*/  LEA R12, P1, R19, R26.reuse, 0x1 ;  /* 0x0000001a130c7211 */ /* 0x080fe200078208ff */
[----:B------:R-:W-:Y:S01]  /*3550*/  IMAD.IADD R24, R3, 0x1, R8 ;  /* 0x0000000103187824 */ /* 0x000fe200078e0208 */
[-C--:B------:R-:W-:Y:S01]  /*3560*/  LEA R8, P0, R13, R26.reuse, 0x1 ;  /* 0x0000001a0d087211 */ /* 0x080fe200078008ff */
[----:B------:R-:W-:Y:S01]  /*3570*/  IMAD R3, R10, 0x4, R15 ;  /* 0x000000040a037824 */ /* 0x000fe200078e020f */
[----:B------:R-:W-:-:S02]  /*3580*/  LEA R14, P2, R15, R26, 0x1 ;  /* 0x0000001a0f0e7211 */ /* 0x000fc400078408ff */
[----:B------:R-:W-:Y:S01]  /*3590*/  LEA.HI.X.SX32 R9, R13, R28, 0x1, P0 ;  /* 0x0000001c0d097211 */ /* 0x000fe200000f0eff */
[C---:B0-----:R-:W-:Y:S01]  /*35a0*/  IMAD R21, R10.reuse, 0x4, R3 ;  /* 0x000000040a157824 */ /* 0x041fe200078e0203 */
[----:B------:R-:W-:Y:S02]  /*35b0*/  LEA R22, P0, R3, R26, 0x1 ;  /* 0x0000001a03167211 */ /* 0x000fe400078008ff */
[-C--:B------:R-:W-:Y:S01]  /*35c0*/  LEA.HI.X.SX32 R13, R19, R28.reuse, 0x1, P1 ;  /* 0x0000001c130d7211 */ /* 0x080fe200008f0eff */
[C---:B------:R-:W-:Y:S01]  /*35d0*/  IMAD R27, R10.reuse, 0x4, R21 ;  /* 0x000000040a1b7824 */ /* 0x040fe200078e0215 */
[----:B------:R-:W-:Y:S02]  /*35e0*/  LEA.HI.X.SX32 R15, R15, R28, 0x1, P2 ;  /* 0x0000001c0f0f7211 */ /* 0x000fe400010f0eff */
[-C--:B------:R-:W-:Y:S01]  /*35f0*/  LEA R20, P1, R21, R26.reuse, 0x1 ;  /* 0x0000001a15147211 */ /* 0x080fe200078208ff */
[----:B------:R-:W-:Y:S01]  /*3600*/  IMAD R10, R10, 0x4, R27 ;  /* 0x000000040a0a7824 */ /* 0x000fe200078e021b */
[----:B------:R-:W-:Y:S01]  /*3610*/  LEA R18, P2, R27, R26, 0x1 ;  /* 0x0000001a1b127211 */ /* 0x000fe200078408ff */
[----:B-1----:R-:W-:Y:S01]  /*3620*/  UIMAD UR4, UR12, UR4, URZ ;  /* 0x000000040c0472a4 */ /* 0x002fe2000f8e02ff */
[----:B------:R-:W-:-:S02]  /*3630*/  LEA.HI.X.SX32 R23, R3, R28, 0x1, P0 ;  /* 0x0000001c03177211 */ /* 0x000fc400000f0eff */
[-C--:B------:R-:W-:Y:S01]  /*3640*/  LEA.HI.X.SX32 R21, R21, R28.reuse, 0x1, P1 ;  /* 0x0000001c15157211 */ /* 0x080fe200008f0eff */
[----:B------:R-:W-:Y:S01]  /*3650*/  USHF.L.U32 UR6, UR4, 0x2, URZ ;  /* 0x0000000204067899 */ /* 0x000fe200080006ff */
[----:B---3--:R0:W-:Y:S01]  /*3660*/  STG.E.U16 desc[UR28][R16.64], R4 ;  /* 0x0000000410007986 */ /* 0x0081e2000c10151c */
[----:B------:R-:W-:Y:S01]  /*3670*/  PRMT R29, R4, 0x7632, R29 ;  /* 0x00007632041d7816 */ /* 0x000fe2000000001d */
[----:B------:R-:W-:Y:S01]  /*3680*/  UIMAD.WIDE UR4, UR4, 0x4, URZ ;  /* 0x00000004040478a5 */ /* 0x000fe2000f8e02ff */
[----:B------:R-:W-:Y:S02]  /*3690*/  PRMT R3, R5, 0x7632, R3 ;  /* 0x0000763205037816 */ /* 0x000fe40000000003 */
[----:B------:R-:W-:Y:S01]  /*36a0*/  LEA.HI.X.SX32 R19, R27, R28, 0x1, P2 ;  /* 0x0000001c1b137211 */ /* 0x000fe200010f0eff */
[----:B------:R1:W-:Y:S01]  /*36b0*/  STG.E.U16 desc[UR28][R8.64], R29 ;  /* 0x0000001d08007986 */ /* 0x0003e2000c10151c */
[----:B------:R-:W-:Y:S02]  /*36c0*/  LOP3.LUT R11, R11, 0xf0, RZ, 0xc0, !PT ;  /* 0x000000f00b0b7812 */ /* 0x000fe400078ec0ff */
[----:B------:R-:W-:Y:S01]  /*36d0*/  LOP3.LUT R0, R0, 0xff, RZ, 0xc0, !PT ;  /* 0x000000ff00007812 */ /* 0x000fe200078ec0ff */
[----:B------:R2:W-:Y:S01]  /*36e0*/  STG.E.U16 desc[UR28][R12.64], R5 ;  /* 0x000000050c007986 */ /* 0x0005e2000c10151c */
[----:B0-----:R-:W-:-:S03]  /*36f0*/  LEA R16, P3, R10, R26, 0x1 ;  /* 0x0000001a0a107211 */ /* 0x001fc600078608ff */
[----:B------:R0:W-:Y:S01]  /*3700*/  STG.E.U16 desc[UR28][R14.64], R3 ;  /* 0x000000030e007986 */ /* 0x0001e2000c10151c */
[----:B------:R-:W-:Y:S01]  /*3710*/  ISETP.GE.U32.AND P0, PT, R0, 0x40, PT ;  /* 0x000000400000780c */ /* 0x000fe20003f06070 */
[----:B------:R-:W-:Y:S01]  /*3720*/  IMAD.HI R0, R2, 0x4, RZ ;  /* 0x0000000402007827 */ /* 0x000fe200078e02ff */
[----:B------:R-:W-:Y:S01]  /*3730*/  LEA.HI.X.SX32 R17, R10, R28, 0x1, P3 ;  /* 0x0000001c0a117211 */ /* 0x000fe200018f0eff */
[----:B------:R-:W-:Y:S01]  /*3740*/  STG.E.U16 desc[UR28][R22.64], R6 ;  /* 0x0000000616007986 */ /* 0x000fe2000c10151c */
[----:B------:R-:W-:Y:S02]  /*3750*/  PRMT R10, R6, 0x7632, R10 ;  /* 0x00007632060a7816 */ /* 0x000fe4000000000a */
[----:B-1----:R-:W-:Y:S01]  /*3760*/  PRMT R9, R7, 0x7632, R9 ;  /* 0x0000763207097816 */ /* 0x002fe20000000009 */
[----:B--2---:R-:W1:Y:S02]  /*3770*/  LDC.64 R4, c[0x0][0x3a0] ;  /* 0x0000e800ff047b82 */ /* 0x004e640000000a00 */
[----:B------:R-:W-:Y:S01]  /*3780*/  STG.E.U16 desc[UR28][R20.64], R10 ;  /* 0x0000000a14007986 */ /* 0x000fe2000c10151c */
[----:B0-----:R-:W-:-:S03]  /*3790*/  IMAD.SHL.U32 R3, R2, 0x4, RZ ;  /* 0x0000000402037824 */ /* 0x001fc600078e00ff */
[----:B------:R-:W-:Y:S04]  /*37a0*/  STG.E.U16 desc[UR28][R18.64], R7 ;  /* 0x0000000712007986 */ /* 0x000fe8000c10151c */
[----:B------:R-:W-:Y:S01]  /*37b0*/  STG.E.U16 desc[UR28][R16.64], R9 ;  /* 0x0000000910007986 */ /* 0x000fe2000c10151c */
[----:B------:R-:W-:Y:S01]  /*37c0*/  BAR.SYNC.DEFER_BLOCKING 0x0 ;  /* 0x0000000000007b1d */ /* 0x000fe20000010000 */
[----:B-1----:R-:W-:-:S04]  /*37d0*/  IADD3 R2, P1, P2, R3, UR6, R4 ;  /* 0x0000000603027c10 */ /* 0x002fc8000fa3e004 */
[----:B------:R-:W-:Y:S01]  /*37e0*/  IADD3.X R3, PT, PT, R0, UR5, R5, P1, P2 ;  /* 0x0000000500037c10 */ /* 0x000fe20008fe4405 */
[----:B------:R-:W-:Y:S02]  /*37f0*/  STSM.16.M88 [R24], R25 ;  /* 0x0000001918007844 */ /* 0x000fe40000000000 */
[----:B------:R-:W-:Y:S06]  /*3800*/  BAR.SYNC.DEFER_BLOCKING 0x0 ;  /* 0x0000000000007b1d */ /* 0x000fec0000010000 */
[----:B------:R-:W0:Y:S04]  /*3810*/  LDSM.16.M88 R11, [R11+UR13] ;  /* 0x0000000d0b0b783b */ /* 0x000e280008000000 */
[----:B0-----:R0:W-:Y:S01]  /*3820*/  @!P0 STG.E desc[UR28][R2.64], R11 ;  /* 0x0000000b02008986 */ /* 0x0011e2000c10191c */
[----:B------:R-:W-:Y:S06]  /*3830*/  BAR.SYNC.DEFER_BLOCKING 0x0 ;  /* 0x0000000000007b1d */ /* 0x000fec0000010000 */
[----:B------:R-:W-:Y:S05]  /*3840*/  BRA.U UP1, `(.L_x_22) ;  /* 0x0000000101a07547 */ /* 0x000fea000b800000 */
[----:B------:R-:W1:Y:S01]  /*3850*/  S2UR UR5, SR_CgaCtaId ;  /* 0x00000000000579c3 */ /* 0x000e620000008800 */
[----:B------:R-:W-:Y:S01]  /*3860*/  NOP ;  /* 0x0000000000007918 */ /* 0x000fe20000000000 */
[----:B------:R-:W-:Y:S01]  /*3870*/  UMOV UR4, 0x50 ;  /* 0x0000005000047882 */ /* 0x000fe20000000000 */
[----:B------:R-:W-:Y:S02]  /*3880*/  IMAD.U32 R0, RZ, RZ, UR15 ;  /* 0x0000000fff007e24 */ /* 0x000fe4000f8e00ff */
[----:B0-----:R-:W-:Y:S02]  /*3890*/  IMAD.MOV.U32 R3, RZ, RZ, 0x3 ;  /* 0x00000003ff037424 */ /* 0x001fe400078e00ff */
[----:B------:R-:W-:Y:S01]  /*38a0*/  IMAD.MOV.U32 R7, RZ, RZ, 0x1 ;  /* 0x00000001ff077424 */ /* 0x000fe200078e00ff */
[----:B------:R-:W-:-:S04]  /*38b0*/  LOP3.LUT R0, R0, 0xffff, RZ, 0xc0, !PT ;  /* 0x0000ffff00007812 */ /* 0x000fc800078ec0ff */
[----:B------:R-:W-:-:S05]  /*38c0*/  SHF.R.U32.HI R0, RZ, 0x5, R0 ;  /* 0x00000005ff007819 */ /* 0x000fca0000011600 */
[----:B------:R-:W-:Y:S01]  /*38d0*/  VIADD R2, R0, 0x10 ;  /* 0x0000001000027836 */ /* 0x000fe20000000000 */
[----:B------:R-:W-:Y:S01]  /*38e0*/  SHF.L.U32 R0, R3, R0, RZ ;  /* 0x0000000003007219 */ /* 0x000fe200000006ff */
[----:B-1----:R-:W-:-:S03]  /*38f0*/  ULEA UR6, UR5, UR4, 0x18 ;  /* 0x0000000405067291 */ /* 0x002fc6000f8ec0ff */
[----:B------:R-:W-:-:S04]  /*3900*/  SHF.L.U32 R3, R7, R2, RZ ;  /* 0x0000000207037219 */ /* 0x000fc800000006ff */
[----:B------:R-:W-:Y:S02]  /*3910*/  LOP3.LUT R0, R3, R0, RZ, 0xfc, !PT ;  /* 0x0000000003007212 */ /* 0x000fe400078efcff */
[----:B------:R-:W0:Y:S02]  /*3920*/  LDS R5, [UR6] ;  /* 0x00000006ff057984 */ /* 0x000e240008000800 */
[C---:B------:R-:W-:Y:S02]  /*3930*/  LOP3.LUT R2, R0.reuse, 0xffff, RZ, 0xc0, !PT ;  /* 0x0000ffff00027812 */ /* 0x040fe400078ec0ff */
[----:B0-----:R-:W-:-:S04]  /*3940*/  LOP3.LUT R3, R0, 0xffff, R5, 0x80, !PT ;  /* 0x0000ffff00037812 */ /* 0x001fc800078e8005 */
[----:B------:R-:W-:-:S13]  /*3950*/  ISETP.NE.AND P0, PT, R3, R2, PT ;  /* 0x000000020300720c */ /* 0x000fda0003f05270 */
[----:B------:R-:W-:Y:S05]  /*3960*/  @P0 BRA `(.L_x_23) ;  /* 0x0000000000500947 */ /* 0x000fea0003800000 */
[----:B------:R-:W-:Y:S02]  /*3970*/  SHF.R.U32.HI R5, RZ, 0x10, R5 ;  /* 0x00000010ff057819 */ /* 0x000fe40000011605 */
[----:B------:R-:W-:-:S04]  /*3980*/  SHF.R.U32.HI R2, RZ, 0x10, R0 ;  /* 0x00000010ff027819 */ /* 0x000fc80000011600 */
[----:B------:R-:W-:-:S04]  /*3990*/  LOP3.LUT R5, R5, R2, RZ, 0xc0, !PT ;  /* 0x0000000205057212 */ /* 0x000fc800078ec0ff */
[----:B------:R-:W-:-:S13]  /*39a0*/  ISETP.NE.AND P0, PT, R5, R2, PT ;  /* 0x000000020500720c */ /* 0x000fda0003f05270 */
[----:B------:R-:W-:Y:S05]  /*39b0*/  @P0 BRA `(.L_x_24) ;  /* 0x0000000000300947 */ /* 0x000fea0003800000 */
[----:B------:R-:W-:Y:S01]  /*39c0*/  R2UR UR4, R0 ;  /* 0x00000000000472ca */ /* 0x000fe200000e0000 */
[----:B------:R-:W-:Y:S01]  /*39d0*/  VOTEU.ANY UR5, UPT, PT ;  /* 0x0000000000057886 */ /* 0x000fe200038e0100 */
[----:B------:R-:W0:Y:S01]  /*39e0*/  S2R R0, SR_LANEID ;  /* 0x0000000000007919 */ /* 0x000e220000000000 */
[----:B------:R-:W-:-:S10]  /*39f0*/  UFLO.U32 UR5, UR5 ;  /* 0x00000005000572bd */ /* 0x000fd400080e0000 */
[----:B------:R-:W-:-:S06]  /*3a00*/  ULOP3.LUT UR4, URZ, UR4, URZ, 0x33, !UPT ;  /* 0x00000004ff047292 */ /* 0x000fcc000f8e33ff */
[----:B------:R-:W-:-:S04]  /*3a10*/  IMAD.U32 R2, RZ, RZ, UR4 ;  /* 0x00000004ff027e24 */ /* 0x000fc8000f8e00ff */
[----:B------:R-:W1:Y:S02]  /*3a20*/  REDUX UR7, R2 ;  /* 0x00000000020773c4 */ /* 0x000e640000000000 */
[----:B------:R2:W-:Y:S01]  /*3a30*/  UTCATOMSWS.AND URZ, UR4 ;  /* 0x0000000400ff79e3 */ /* 0x0005e20008000000 */
[----:B0-----:R-:W-:Y:S01]  /*3a40*/  ISETP.EQ.U32.AND P0, PT, R0, UR5, PT ;  /* 0x0000000500007c0c */ /* 0x001fe2000bf02070 */
[----:B-1----:R-:W-:-:S12]  /*3a50*/  IMAD.U32 R0, RZ, RZ, UR7 ;  /* 0x00000007ff007e24 */ /* 0x002fd8000f8e00ff */
[----:B------:R2:W-:Y:S01]  /*3a60*/  @P0 ATOMS.AND RZ, [UR6], R0 ;  /* 0x00000000ffff098c */ /* 0x0005e2000a800006 */
[----:B------:R-:W-:Y:S05]  /*3a70*/  BRA `(.L_x_22) ;  /* 0x0000000000147947 */ /* 0x000fea0003800000 */
.L_x_24:
[----:B------:R-:W-:-:S07]  /*3a80*/  MOV R2, 0x3aa0 ;  /* 0x00003aa000027802 */ /* 0x000fce0000000f00 */
[----:B------:R-:W-:Y:S05]  /*3a90*/  CALL.REL.NOINC `($__internal_0_$__cuda_sm10x_tcgen05_guardrail_trap_col_being_dealloced_not_returned_by_alloc) ;  /* 0x0000000000447944 */ /* 0x000fea0003c00000 */
[----:B------:R-:W-:Y:S05]  /*3aa0*/  BRA `(.L_x_22) ;  /* 0x0000000000087947 */ /* 0x000fea0003800000 */
.L_x_23:
[----:B------:R-:W-:-:S07]  /*3ab0*/  MOV R2, 0x3ad0 ;  /* 0x00003ad000027802 */ /* 0x000fce0000000f00 */
[----:B------:R-:W-:Y:S05]  /*3ac0*/  CALL.REL.NOINC `($__internal_2_$__cuda_sm10x_tcgen05_guardrail_trap_unallocated_columns_being_dealloced) ;  /* 0x0000000000507944 */ /* 0x000fea0003c00000 */
.L_x_22:
[----:B------:R-:W-:Y:S01]  /*3ad0*/  NOP ;  /* 0x0000000000007918 */ /* 0x000fe20000000000 */
[----:B--2---:R-:W-:Y:S05]  /*3ae0*/  EXIT ;  /* 0x000000000000794d */ /* 0x004fea0003800000 */
.L_x_8:
[----:B------:R-:W1:Y:S02]  /*3af0*/  SYNCS.PHASECHK.TRANS64.TRYWAIT P0, [UR13+0x1800], RZ ;  /* 0x001800ffff0075a7 */ /* 0x000e64000800110d */
[----:B-1----:R-:W-:Y:S05]  /*3b00*/  @!P0 BRA `(.L_x_8) ;  /* 0xfffffffc00f88947 */ /* 0x002fea000383ffff */
[----:B------:R-:W-:Y:S05]  /*3b10*/  BRA `(.L_x_7) ;  /* 0xffffffd000fc7947 */ /* 0x000fea000383ffff */
.L_x_17:
[----:B------:R-:W2:Y:S02]  /*3b20*/  SYNCS.PHASECHK.TRANS64.TRYWAIT P3, [UR13+0x2810], RZ ;  /* 0x002810ffff0075a7 */ /* 0x000ea4000806110d */
[----:B--2---:R-:W-:Y:S05]  /*3b30*/  @!P3 BRA `(.L_x_17) ;  /* 0xfffffffc00f8b947 */ /* 0x004fea000383ffff */
[----:B------:R-:W-:Y:S05]  /*3b40*/  BRA `(.L_x_25) ;  /* 0xffffffe400a87947 */ /* 0x000fea000383ffff */
.L_x_18:
[----:B------:R-:W1:Y:S02]  /*3b50*/  SYNCS.PHASECHK.TRANS64.TRYWAIT P3, [UR34], R40 ;  /* 0x00000028ff0075a7 */ /* 0x000e640008061122 */
[----:B-1----:R-:W-:Y:S05]  /*3b60*/  @!P3 BRA `(.L_x_18) ;  /* 0xfffffffc00f8b947 */ /* 0x002fea000383ffff */
[----:B------:R-:W-:Y:S05]  /*3b70*/  BRA `(.L_x_26) ;  /* 0xffffffec003c7947 */ /* 0x000fea000383ffff */
.L_x_21:
[----:B------:R-:W0:Y:S02]  /*3b80*/  SYNCS.PHASECHK.TRANS64.TRYWAIT P0, [UR34], R3 ;  /* 0x00000003ff0075a7 */ /* 0x000e240008001122 */
[----:B0-----:R-:W-:Y:S05]  /*3b90*/  @!P0 BRA `(.L_x_21) ;  /* 0xfffffffc00f88947 */ /* 0x001fea000383ffff */
[----:B------:R-:W-:Y:S05]  /*3ba0*/  BRA `(.L_x_27) ;  /* 0xfffffff0006c7947 */ /* 0x000fea000383ffff */
        .weak           $__internal_0_$__cuda_sm10x_tcgen05_guardrail_trap_col_being_dealloced_not_returned_by_alloc
        .type           $__internal_0_$__cuda_sm10x_tcgen05_guardrail_trap_col_being_dealloced_not_returned_by_alloc,@function
        .size           $__internal_0_$__cuda_sm10x_tcgen05_guardrail_trap_col_being_dealloced_not_returned_by_alloc,($__internal_1_$__cuda_sm10x_tcgen05_guardrail_trap_phase_invalid_during_alloc - $__internal_0_$__cuda_sm10x_tcgen05_guardrail_trap_col_being_dealloced_not_returned_by_alloc)
$__internal_0_$__cuda_sm10x_tcgen05_guardrail_trap_col_being_dealloced_not_returned_by_alloc:
[----:B------:R-:W-:Y:S05]  /*3bb0*/  BPT.TRAP 0x1 ;  /* 0x000000040000795c */ /* 0x000fea0000300000 */
[----:B------:R-:W-:-:S04]  /*3bc0*/  IMAD.MOV.U32 R3, RZ, RZ, 0x0 ;  /* 0x00000000ff037424 */ /* 0x000fc800078e00ff */
[----:B------:R-:W-:Y:S05]  /*3bd0*/  RET.REL.NODEC R2 `(attn_fwd) ;  /* 0xffffffc402087950 */ /* 0x000fea0003c3ffff */
        .weak           $__internal_1_$__cuda_sm10x_tcgen05_guardrail_trap_phase_invalid_during_alloc
        .type           $__internal_1_$__cuda_sm10x_tcgen05_guardrail_trap_phase_invalid_during_alloc,@function
        .size           $__internal_1_$__cuda_sm10x_tcgen05_guardrail_trap_phase_invalid_during_alloc,($__internal_2_$__cuda_sm10x_tcgen05_guardrail_trap_unallocated_columns_being_dealloced - $__internal_1_$__cuda_sm10x_tcgen05_guardrail_trap_phase_invalid_during_alloc)
$__internal_1_$__cuda_sm10x_tcgen05_guardrail_trap_phase_invalid_during_alloc:
[----:B------:R-:W-:Y:S05]  /*3be0*/  BPT.TRAP 0x1 ;  /* 0x000000040000795c */ /* 0x000fea0000300000 */
[----:B------:R-:W-:-:S04]  /*3bf0*/  IMAD.MOV.U32 R3, RZ, RZ, 0x0 ;  /* 0x00000000ff037424 */ /* 0x000fc800078e00ff */
[----:B------:R-:W-:Y:S05]  /*3c00*/  RET.REL.NODEC R2 `(attn_fwd) ;  /* 0xffffffc002fc7950 */ /* 0x000fea0003c3ffff */
        .weak           $__internal_2_$__cuda_sm10x_tcgen05_guardrail_trap_unallocated_columns_being_dealloced
        .type           $__internal_2_$__cuda_sm10x_tcgen05_guardrail_trap_unallocated_columns_being_dealloced,@function
        .size           $__internal_2_$__cuda_sm10x_tcgen05_guardrail_trap_unallocated_columns_being_dealloced,(.L_x_31 - $__internal_2_$__cuda_sm10x_tcgen05_guardrail_trap_unallocated_columns_being_dealloced)
$__internal_2_$__cuda_sm10x_tcgen05_guardrail_trap_unallocated_columns_being_dealloced:
[----:B------:R-:W-:Y:S05]  /*3c10*/  BPT.TRAP 0x1 ;  /* 0x000000040000795c */ /* 0x000fea0000300000 */
[----:B------:R-:W-:-:S04]  /*3c20*/  IMAD.MOV.U32 R3, RZ, RZ, 0x0 ;  /* 0x00000000ff037424 */ /* 0x000fc800078e00ff */
[----:B------:R-:W-:Y:S05]  /*3c30*/  RET.REL.NODEC R2 `(attn_fwd) ;  /* 0xffffffc002f07950 */ /* 0x000fea0003c3ffff */
.L_x_28:
[----:B------:R-:W-:-:S00]  /*3c40*/  BRA `(.L_x_28) ;  /* 0xfffffffc00fc7947 */ /* 0x000fc0000383ffff */
[----:B------:R-:W-:-:S00]  /*3c50*/  NOP ;  /* 0x0000000000007918 */ /* 0x000fc00000000000 */
        /* <DEDUP_REMOVED lines=10> */
.L_x_31:


//--------------------- .nv.global.init           --------------------------
	.section	.nv.global.init,"aw",@progbits
.nv.global.init:
	.type		_$_str,@object
	.size		_$_str,(.L_3 - _$_str)
_$_str:
        /*0000*/ 	.byte	0x5f, 0x5f, 0x43, 0x55, 0x44, 0x41, 0x5f, 0x46, 0x54, 0x5a, 0x00
.L_3:


//--------------------- .nv.shared.attn_fwd       --------------------------
	.section	.nv.shared.attn_fwd,"aw",@nobits
	.sectionflags	@""
	.align	16
	.zero		1024


//--------------------- .nv.shared.reserved.0     --------------------------
	.section	.nv.shared.reserved.0,"aw",@nobits
	.align	8
	.weak		__nv_reservedSMEM_offset_0_alias
	.size		__nv_reservedSMEM_offset_0_alias, 0, 64
	.other		__nv_reservedSMEM_offset_0_alias,@"STO_CUDA_RESERVED_SHARED STV_DEFAULT"
__nv_reservedSMEM_offset_0_alias:
	.zero		0
.nv.shared.reserved.0:
	.zero		64
	.weak		__nv_reservedSMEM_allocation_phase
	.type		__nv_reservedSMEM_allocation_phase,@object
	.size		__nv_reservedSMEM_allocation_phase,(.L_0 - __nv_reservedSMEM_allocation_phase)
__nv_reservedSMEM_allocation_phase:
	.zero		1
.L_0:
	.zero		7
	.weak		__nv_reservedSMEM_devtool_atexit_pc
	.type		__nv_reservedSMEM_devtool_atexit_pc,@object
	.size		__nv_reservedSMEM_devtool_atexit_pc,(__nv_reservedSMEM_allocation_mask - __nv_reservedSMEM_devtool_atexit_pc)
__nv_reservedSMEM_devtool_atexit_pc:
	.zero		8
	.weak		__nv_reservedSMEM_allocation_mask
	.type		__nv_reservedSMEM_allocation_mask,@object
	.size		__nv_reservedSMEM_allocation_mask,(.L_2 - __nv_reservedSMEM_allocation_mask)
__nv_reservedSMEM_allocation_mask:
	.zero		4
.L_2:


//--------------------- .nv.constant0.attn_fwd    --------------------------
	.section	.nv.constant0.attn_fwd,"a",@progbits
	.sectionflags	@""
	.align	4
.nv.constant0.attn_fwd:
	.zero		1032


//--------------------- SYMBOLS --------------------------

	.type		.nv.reservedSmem.offset0,@object
	.size		.nv.reservedSmem.offset0,0x4
	.type		.nv.reservedSmem.cap,@object
	.size		.nv.reservedSmem.cap,0x4
